//
// Generated by NVIDIA NVVM Compiler
//
// Compiler Build ID: CL-36424714
// Cuda compilation tools, release 13.0, V13.0.88
// Based on NVVM 20.0.0
//

.version 9.0
.target sm_100
.address_size 64

	// .globl	_Z24kernel_bpnn_layerforwardPfS_S_ii
// _ZZ24kernel_bpnn_layerforwardPfS_S_iiE11input_units has been demoted
// _ZZ24kernel_bpnn_layerforwardPfS_S_iiE13input_weights has been demoted
// _ZZ24kernel_bpnn_layerforwardPfS_S_iiE12hidden_units has been demoted

.visible .entry _Z24kernel_bpnn_layerforwardPfS_S_ii(
	.param .u64 .ptr .align 1 _Z24kernel_bpnn_layerforwardPfS_S_ii_param_0,
	.param .u64 .ptr .align 1 _Z24kernel_bpnn_layerforwardPfS_S_ii_param_1,
	.param .u64 .ptr .align 1 _Z24kernel_bpnn_layerforwardPfS_S_ii_param_2,
	.param .u32 _Z24kernel_bpnn_layerforwardPfS_S_ii_param_3,
	.param .u32 _Z24kernel_bpnn_layerforwardPfS_S_ii_param_4
)
{
	.reg .pred 	%p<46>;
	.reg .b32 	%r<183>;
	.reg .b32 	%f<107>;
	.reg .b64 	%rd<38>;
	// demoted variable
	.shared .align 4 .b8 _ZZ24kernel_bpnn_layerforwardPfS_S_iiE11input_units[2048];
	// demoted variable
	.shared .align 4 .b8 _ZZ24kernel_bpnn_layerforwardPfS_S_iiE13input_weights[36864];
	// demoted variable
	.shared .align 4 .b8 _ZZ24kernel_bpnn_layerforwardPfS_S_iiE12hidden_units[68];
	ld.param.u64 	%rd12, [_Z24kernel_bpnn_layerforwardPfS_S_ii_param_0];
	ld.param.u64 	%rd13, [_Z24kernel_bpnn_layerforwardPfS_S_ii_param_1];
	ld.param.u64 	%rd14, [_Z24kernel_bpnn_layerforwardPfS_S_ii_param_2];
	ld.param.u32 	%r63, [_Z24kernel_bpnn_layerforwardPfS_S_ii_param_3];
	ld.param.u32 	%r62, [_Z24kernel_bpnn_layerforwardPfS_S_ii_param_4];
	cvta.to.global.u64 	%rd1, %rd14;
	cvta.to.global.u64 	%rd2, %rd13;
	mov.u32 	%r1, %tid.x;
	mov.u32 	%r64, %ntid.x;
	mov.u32 	%r65, %ctaid.x;
	mad.lo.s32 	%r2, %r64, %r65, %r1;
	setp.ge.s32 	%p1, %r2, %r63;
	@%p1 bra 	$L__BB0_68;
	cvta.to.global.u64 	%rd15, %rd12;
	mul.wide.s32 	%rd16, %r2, 4;
	add.s64 	%rd17, %rd15, %rd16;
	ld.global.f32 	%f1, [%rd17];
	shl.b32 	%r66, %r1, 2;
	mov.u32 	%r67, _ZZ24kernel_bpnn_layerforwardPfS_S_iiE11input_units;
	add.s32 	%r3, %r67, %r66;
	st.shared.f32 	[%r3], %f1;
	setp.lt.s32 	%p2, %r62, 1;
	@%p2 bra 	$L__BB0_13;
	mul.lo.s32 	%r4, %r62, %r2;
	mul.lo.s32 	%r5, %r62, %r1;
	and.b32  	%r6, %r62, 7;
	setp.lt.u32 	%p3, %r62, 8;
	mov.b32 	%r168, 0;
	@%p3 bra 	$L__BB0_5;
	and.b32  	%r168, %r62, 2147483640;
	neg.s32 	%r166, %r168;
	add.s64 	%rd3, %rd1, 16;
	shl.b32 	%r70, %r5, 2;
	mov.u32 	%r71, _ZZ24kernel_bpnn_layerforwardPfS_S_iiE13input_weights;
	add.s32 	%r72, %r70, %r71;
	add.s32 	%r164, %r72, 16;
	mov.u32 	%r73, _ZZ24kernel_bpnn_layerforwardPfS_S_iiE12hidden_units;
	add.s32 	%r163, %r73, 16;
	add.s64 	%rd36, %rd2, 16;
	mov.u32 	%r165, %r4;
$L__BB0_4:
	.pragma "nounroll";
	mul.wide.s32 	%rd18, %r165, 4;
	add.s64 	%rd19, %rd3, %rd18;
	ld.global.f32 	%f2, [%rd19+-16];
	st.shared.f32 	[%r164+-16], %f2;
	mov.b32 	%r74, 0;
	st.shared.u32 	[%r163+-16], %r74;
	st.global.u32 	[%rd36+-16], %r74;
	ld.global.f32 	%f3, [%rd19+-12];
	st.shared.f32 	[%r164+-12], %f3;
	st.shared.u32 	[%r163+-12], %r74;
	st.global.u32 	[%rd36+-12], %r74;
	ld.global.f32 	%f4, [%rd19+-8];
	st.shared.f32 	[%r164+-8], %f4;
	st.shared.u32 	[%r163+-8], %r74;
	st.global.u32 	[%rd36+-8], %r74;
	ld.global.f32 	%f5, [%rd19+-4];
	st.shared.f32 	[%r164+-4], %f5;
	st.shared.u32 	[%r163+-4], %r74;
	st.global.u32 	[%rd36+-4], %r74;
	ld.global.f32 	%f6, [%rd19];
	st.shared.f32 	[%r164], %f6;
	st.shared.u32 	[%r163], %r74;
	st.global.u32 	[%rd36], %r74;
	ld.global.f32 	%f7, [%rd19+4];
	st.shared.f32 	[%r164+4], %f7;
	st.shared.u32 	[%r163+4], %r74;
	st.global.u32 	[%rd36+4], %r74;
	ld.global.f32 	%f8, [%rd19+8];
	st.shared.f32 	[%r164+8], %f8;
	st.shared.u32 	[%r163+8], %r74;
	st.global.u32 	[%rd36+8], %r74;
	ld.global.f32 	%f9, [%rd19+12];
	st.shared.f32 	[%r164+12], %f9;
	st.shared.u32 	[%r163+12], %r74;
	st.global.u32 	[%rd36+12], %r74;
	add.s32 	%r166, %r166, 8;
	add.s32 	%r165, %r165, 8;
	add.s32 	%r164, %r164, 32;
	add.s32 	%r163, %r163, 32;
	add.s64 	%rd36, %rd36, 32;
	setp.ne.s32 	%p4, %r166, 0;
	@%p4 bra 	$L__BB0_4;
$L__BB0_5:
	setp.eq.s32 	%p5, %r6, 0;
	@%p5 bra 	$L__BB0_13;
	and.b32  	%r19, %r62, 3;
	setp.lt.u32 	%p6, %r6, 4;
	@%p6 bra 	$L__BB0_8;
	add.s32 	%r75, %r168, %r4;
	mul.wide.s32 	%rd20, %r75, 4;
	add.s64 	%rd21, %rd1, %rd20;
	ld.global.f32 	%f10, [%rd21];
	add.s32 	%r76, %r168, %r5;
	shl.b32 	%r77, %r76, 2;
	mov.u32 	%r78, _ZZ24kernel_bpnn_layerforwardPfS_S_iiE13input_weights;
	add.s32 	%r79, %r78, %r77;
	st.shared.f32 	[%r79], %f10;
	shl.b32 	%r80, %r168, 2;
	mov.u32 	%r81, _ZZ24kernel_bpnn_layerforwardPfS_S_iiE12hidden_units;
	add.s32 	%r82, %r81, %r80;
	mov.b32 	%r83, 0;
	st.shared.u32 	[%r82], %r83;
	mul.wide.u32 	%rd22, %r168, 4;
	add.s64 	%rd23, %rd2, %rd22;
	st.global.u32 	[%rd23], %r83;
	ld.global.f32 	%f11, [%rd21+4];
	st.shared.f32 	[%r79+4], %f11;
	st.shared.u32 	[%r82+4], %r83;
	st.global.u32 	[%rd23+4], %r83;
	ld.global.f32 	%f12, [%rd21+8];
	st.shared.f32 	[%r79+8], %f12;
	st.shared.u32 	[%r82+8], %r83;
	st.global.u32 	[%rd23+8], %r83;
	ld.global.f32 	%f13, [%rd21+12];
	st.shared.f32 	[%r79+12], %f13;
	st.shared.u32 	[%r82+12], %r83;
	st.global.u32 	[%rd23+12], %r83;
	add.s32 	%r168, %r168, 4;
$L__BB0_8:
	setp.eq.s32 	%p7, %r19, 0;
	@%p7 bra 	$L__BB0_13;
	setp.eq.s32 	%p8, %r19, 1;
	@%p8 bra 	$L__BB0_11;
	add.s32 	%r84, %r168, %r4;
	mul.wide.s32 	%rd24, %r84, 4;
	add.s64 	%rd25, %rd1, %rd24;
	ld.global.f32 	%f14, [%rd25];
	add.s32 	%r85, %r168, %r5;
	shl.b32 	%r86, %r85, 2;
	mov.u32 	%r87, _ZZ24kernel_bpnn_layerforwardPfS_S_iiE13input_weights;
	add.s32 	%r88, %r87, %r86;
	st.shared.f32 	[%r88], %f14;
	shl.b32 	%r89, %r168, 2;
	mov.u32 	%r90, _ZZ24kernel_bpnn_layerforwardPfS_S_iiE12hidden_units;
	add.s32 	%r91, %r90, %r89;
	mov.b32 	%r92, 0;
	st.shared.u32 	[%r91], %r92;
	mul.wide.u32 	%rd26, %r168, 4;
	add.s64 	%rd27, %rd2, %rd26;
	st.global.u32 	[%rd27], %r92;
	ld.global.f32 	%f15, [%rd25+4];
	st.shared.f32 	[%r88+4], %f15;
	st.shared.u32 	[%r91+4], %r92;
	st.global.u32 	[%rd27+4], %r92;
	add.s32 	%r168, %r168, 2;
$L__BB0_11:
	and.b32  	%r93, %r62, 1;
	setp.eq.b32 	%p9, %r93, 1;
	not.pred 	%p10, %p9;
	@%p10 bra 	$L__BB0_13;
	add.s32 	%r94, %r168, %r4;
	mul.wide.s32 	%rd28, %r94, 4;
	add.s64 	%rd29, %rd1, %rd28;
	ld.global.f32 	%f16, [%rd29];
	add.s32 	%r95, %r168, %r5;
	shl.b32 	%r96, %r95, 2;
	mov.u32 	%r97, _ZZ24kernel_bpnn_layerforwardPfS_S_iiE13input_weights;
	add.s32 	%r98, %r97, %r96;
	st.shared.f32 	[%r98], %f16;
	shl.b32 	%r99, %r168, 2;
	mov.u32 	%r100, _ZZ24kernel_bpnn_layerforwardPfS_S_iiE12hidden_units;
	add.s32 	%r101, %r100, %r99;
	mov.b32 	%r102, 0;
	st.shared.u32 	[%r101], %r102;
	mul.wide.u32 	%rd30, %r168, 4;
	add.s64 	%rd31, %rd2, %rd30;
	st.global.u32 	[%rd31], %r102;
$L__BB0_13:
	bar.sync 	0;
	setp.lt.s32 	%p11, %r62, 2;
	@%p11 bra 	$L__BB0_26;
	mul.lo.s32 	%r24, %r62, %r1;
	add.s32 	%r25, %r62, -1;
	add.s32 	%r104, %r62, -2;
	and.b32  	%r26, %r25, 7;
	setp.lt.u32 	%p12, %r104, 7;
	mov.b32 	%r175, 1;
	@%p12 bra 	$L__BB0_18;
	and.b32  	%r107, %r25, -8;
	neg.s32 	%r173, %r107;
	shl.b32 	%r108, %r24, 2;
	mov.u32 	%r109, _ZZ24kernel_bpnn_layerforwardPfS_S_iiE13input_weights;
	add.s32 	%r110, %r108, %r109;
	add.s32 	%r172, %r110, 16;
	mov.u32 	%r111, _ZZ24kernel_bpnn_layerforwardPfS_S_iiE12hidden_units;
	add.s32 	%r170, %r111, 16;
	mov.b32 	%r171, 0;
$L__BB0_16:
	.pragma "nounroll";
	ld.shared.f32 	%f17, [%r3];
	ld.shared.f32 	%f18, [%r172+-12];
	mul.f32 	%f19, %f17, %f18;
	atom.shared.add.f32 	%f20, [%r170+-12], %f19;
	ld.shared.f32 	%f21, [%r3];
	ld.shared.f32 	%f22, [%r172+-8];
	mul.f32 	%f23, %f21, %f22;
	atom.shared.add.f32 	%f24, [%r170+-8], %f23;
	ld.shared.f32 	%f25, [%r3];
	ld.shared.f32 	%f26, [%r172+-4];
	mul.f32 	%f27, %f25, %f26;
	atom.shared.add.f32 	%f28, [%r170+-4], %f27;
	ld.shared.f32 	%f29, [%r3];
	ld.shared.f32 	%f30, [%r172];
	mul.f32 	%f31, %f29, %f30;
	atom.shared.add.f32 	%f32, [%r170], %f31;
	ld.shared.f32 	%f33, [%r3];
	ld.shared.f32 	%f34, [%r172+4];
	mul.f32 	%f35, %f33, %f34;
	atom.shared.add.f32 	%f36, [%r170+4], %f35;
	ld.shared.f32 	%f37, [%r3];
	ld.shared.f32 	%f38, [%r172+8];
	mul.f32 	%f39, %f37, %f38;
	atom.shared.add.f32 	%f40, [%r170+8], %f39;
	ld.shared.f32 	%f41, [%r3];
	ld.shared.f32 	%f42, [%r172+12];
	mul.f32 	%f43, %f41, %f42;
	atom.shared.add.f32 	%f44, [%r170+12], %f43;
	ld.shared.f32 	%f45, [%r3];
	ld.shared.f32 	%f46, [%r172+16];
	mul.f32 	%f47, %f45, %f46;
	atom.shared.add.f32 	%f48, [%r170+16], %f47;
	add.s32 	%r173, %r173, 8;
	add.s32 	%r172, %r172, 32;
	add.s32 	%r171, %r171, 8;
	add.s32 	%r170, %r170, 32;
	setp.ne.s32 	%p13, %r173, 0;
	@%p13 bra 	$L__BB0_16;
	add.s32 	%r175, %r171, 1;
$L__BB0_18:
	setp.eq.s32 	%p14, %r26, 0;
	@%p14 bra 	$L__BB0_26;
	and.b32  	%r39, %r25, 3;
	setp.lt.u32 	%p15, %r26, 4;
	@%p15 bra 	$L__BB0_21;
	ld.shared.f32 	%f49, [%r3];
	add.s32 	%r112, %r175, %r24;
	shl.b32 	%r113, %r112, 2;
	mov.u32 	%r114, _ZZ24kernel_bpnn_layerforwardPfS_S_iiE13input_weights;
	add.s32 	%r115, %r114, %r113;
	ld.shared.f32 	%f50, [%r115];
	mul.f32 	%f51, %f49, %f50;
	shl.b32 	%r116, %r175, 2;
	mov.u32 	%r117, _ZZ24kernel_bpnn_layerforwardPfS_S_iiE12hidden_units;
	add.s32 	%r118, %r117, %r116;
	atom.shared.add.f32 	%f52, [%r118], %f51;
	ld.shared.f32 	%f53, [%r3];
	ld.shared.f32 	%f54, [%r115+4];
	mul.f32 	%f55, %f53, %f54;
	atom.shared.add.f32 	%f56, [%r118+4], %f55;
	ld.shared.f32 	%f57, [%r3];
	ld.shared.f32 	%f58, [%r115+8];
	mul.f32 	%f59, %f57, %f58;
	atom.shared.add.f32 	%f60, [%r118+8], %f59;
	ld.shared.f32 	%f61, [%r3];
	ld.shared.f32 	%f62, [%r115+12];
	mul.f32 	%f63, %f61, %f62;
	atom.shared.add.f32 	%f64, [%r118+12], %f63;
	add.s32 	%r175, %r175, 4;
$L__BB0_21:
	setp.eq.s32 	%p16, %r39, 0;
	@%p16 bra 	$L__BB0_26;
	setp.eq.s32 	%p17, %r39, 1;
	@%p17 bra 	$L__BB0_24;
	ld.shared.f32 	%f65, [%r3];
	add.s32 	%r119, %r175, %r24;
	shl.b32 	%r120, %r119, 2;
	mov.u32 	%r121, _ZZ24kernel_bpnn_layerforwardPfS_S_iiE13input_weights;
	add.s32 	%r122, %r121, %r120;
	ld.shared.f32 	%f66, [%r122];
	mul.f32 	%f67, %f65, %f66;
	shl.b32 	%r123, %r175, 2;
	mov.u32 	%r124, _ZZ24kernel_bpnn_layerforwardPfS_S_iiE12hidden_units;
	add.s32 	%r125, %r124, %r123;
	atom.shared.add.f32 	%f68, [%r125], %f67;
	ld.shared.f32 	%f69, [%r3];
	ld.shared.f32 	%f70, [%r122+4];
	mul.f32 	%f71, %f69, %f70;
	atom.shared.add.f32 	%f72, [%r125+4], %f71;
	add.s32 	%r175, %r175, 2;
$L__BB0_24:
	and.b32  	%r126, %r25, 1;
	setp.eq.b32 	%p18, %r126, 1;
	not.pred 	%p19, %p18;
	@%p19 bra 	$L__BB0_26;
	ld.shared.f32 	%f73, [%r3];
	add.s32 	%r127, %r175, %r24;
	shl.b32 	%r128, %r127, 2;
	mov.u32 	%r129, _ZZ24kernel_bpnn_layerforwardPfS_S_iiE13input_weights;
	add.s32 	%r130, %r129, %r128;
	ld.shared.f32 	%f74, [%r130];
	mul.f32 	%f75, %f73, %f74;
	shl.b32 	%r131, %r175, 2;
	mov.u32 	%r132, _ZZ24kernel_bpnn_layerforwardPfS_S_iiE12hidden_units;
	add.s32 	%r133, %r132, %r131;
	atom.shared.add.f32 	%f76, [%r133], %f75;
$L__BB0_26:
	setp.lt.s32 	%p20, %r62, 2;
	bar.sync 	0;
	setp.ne.s32 	%p21, %r1, 0;
	or.pred  	%p22, %p21, %p20;
	@%p22 bra 	$L__BB0_68;
	add.s32 	%r44, %r62, -1;
	add.s32 	%r135, %r62, -2;
	and.b32  	%r45, %r44, 7;
	setp.lt.u32 	%p23, %r135, 7;
	mov.b32 	%r181, 1;
	@%p23 bra 	$L__BB0_47;
	and.b32  	%r138, %r44, -8;
	neg.s32 	%r179, %r138;
	mov.u32 	%r139, _ZZ24kernel_bpnn_layerforwardPfS_S_iiE12hidden_units;
	add.s32 	%r177, %r139, 16;
	add.s64 	%rd37, %rd2, 16;
	mov.b32 	%r178, 0;
$L__BB0_29:
	.pragma "nounroll";
	setp.ne.s32 	%p24, %r2, 0;
	ld.shared.f32 	%f77, [%r177+-12];
	atom.global.add.f32 	%f78, [%rd37+-12], %f77;
	@%p24 bra 	$L__BB0_31;
	mov.b32 	%r140, 0;
	st.global.u32 	[%rd2], %r140;
$L__BB0_31:
	setp.ne.s32 	%p25, %r2, 0;
	ld.shared.f32 	%f79, [%r177+-8];
	atom.global.add.f32 	%f80, [%rd37+-8], %f79;
	@%p25 bra 	$L__BB0_33;
	mov.b32 	%r141, 0;
	st.global.u32 	[%rd2], %r141;
$L__BB0_33:
	setp.ne.s32 	%p26, %r2, 0;
	ld.shared.f32 	%f81, [%r177+-4];
	atom.global.add.f32 	%f82, [%rd37+-4], %f81;
	@%p26 bra 	$L__BB0_35;
	mov.b32 	%r142, 0;
	st.global.u32 	[%rd2], %r142;
$L__BB0_35:
	setp.ne.s32 	%p27, %r2, 0;
	ld.shared.f32 	%f83, [%r177];
	atom.global.add.f32 	%f84, [%rd37], %f83;
	@%p27 bra 	$L__BB0_37;
	mov.b32 	%r143, 0;
	st.global.u32 	[%rd2], %r143;
$L__BB0_37:
	setp.ne.s32 	%p28, %r2, 0;
	ld.shared.f32 	%f85, [%r177+4];
	atom.global.add.f32 	%f86, [%rd37+4], %f85;
	@%p28 bra 	$L__BB0_39;
	mov.b32 	%r144, 0;
	st.global.u32 	[%rd2], %r144;
$L__BB0_39:
	setp.ne.s32 	%p29, %r2, 0;
	ld.shared.f32 	%f87, [%r177+8];
	atom.global.add.f32 	%f88, [%rd37+8], %f87;
	@%p29 bra 	$L__BB0_41;
	mov.b32 	%r145, 0;
	st.global.u32 	[%rd2], %r145;
$L__BB0_41:
	setp.ne.s32 	%p30, %r2, 0;
	ld.shared.f32 	%f89, [%r177+12];
	atom.global.add.f32 	%f90, [%rd37+12], %f89;
	@%p30 bra 	$L__BB0_43;
	mov.b32 	%r146, 0;
	st.global.u32 	[%rd2], %r146;
$L__BB0_43:
	setp.ne.s32 	%p31, %r2, 0;
	ld.shared.f32 	%f91, [%r177+16];
	atom.global.add.f32 	%f92, [%rd37+16], %f91;
	@%p31 bra 	$L__BB0_45;
	mov.b32 	%r147, 0;
	st.global.u32 	[%rd2], %r147;
$L__BB0_45:
	add.s32 	%r179, %r179, 8;
	add.s32 	%r178, %r178, 8;
	add.s64 	%rd37, %rd37, 32;
	add.s32 	%r177, %r177, 32;
	setp.ne.s32 	%p32, %r179, 0;
	@%p32 bra 	$L__BB0_29;
	add.s32 	%r181, %r178, 1;
$L__BB0_47:
	setp.eq.s32 	%p33, %r45, 0;
	@%p33 bra 	$L__BB0_68;
	and.b32  	%r55, %r44, 3;
	setp.lt.u32 	%p34, %r45, 4;
	@%p34 bra 	$L__BB0_58;
	setp.ne.s32 	%p35, %r2, 0;
	mul.wide.u32 	%rd32, %r181, 4;
	add.s64 	%rd10, %rd2, %rd32;
	shl.b32 	%r148, %r181, 2;
	mov.u32 	%r149, _ZZ24kernel_bpnn_layerforwardPfS_S_iiE12hidden_units;
	add.s32 	%r56, %r149, %r148;
	ld.shared.f32 	%f93, [%r56];
	atom.global.add.f32 	%f94, [%rd10], %f93;
	@%p35 bra 	$L__BB0_51;
	mov.b32 	%r150, 0;
	st.global.u32 	[%rd2], %r150;
$L__BB0_51:
	setp.ne.s32 	%p36, %r2, 0;
	ld.shared.f32 	%f95, [%r56+4];
	atom.global.add.f32 	%f96, [%rd10+4], %f95;
	@%p36 bra 	$L__BB0_53;
	mov.b32 	%r151, 0;
	st.global.u32 	[%rd2], %r151;
$L__BB0_53:
	setp.ne.s32 	%p37, %r2, 0;
	ld.shared.f32 	%f97, [%r56+8];
	atom.global.add.f32 	%f98, [%rd10+8], %f97;
	@%p37 bra 	$L__BB0_55;
	mov.b32 	%r152, 0;
	st.global.u32 	[%rd2], %r152;
$L__BB0_55:
	setp.ne.s32 	%p38, %r2, 0;
	ld.shared.f32 	%f99, [%r56+12];
	atom.global.add.f32 	%f100, [%rd10+12], %f99;
	@%p38 bra 	$L__BB0_57;
	mov.b32 	%r153, 0;
	st.global.u32 	[%rd2], %r153;
$L__BB0_57:
	add.s32 	%r181, %r181, 4;
$L__BB0_58:
	setp.eq.s32 	%p39, %r55, 0;
	@%p39 bra 	$L__BB0_68;
	setp.eq.s32 	%p40, %r55, 1;
	@%p40 bra 	$L__BB0_65;
	setp.ne.s32 	%p41, %r2, 0;
	mul.wide.u32 	%rd33, %r181, 4;
	add.s64 	%rd11, %rd2, %rd33;
	shl.b32 	%r154, %r181, 2;
	mov.u32 	%r155, _ZZ24kernel_bpnn_layerforwardPfS_S_iiE12hidden_units;
	add.s32 	%r59, %r155, %r154;
	ld.shared.f32 	%f101, [%r59];
	atom.global.add.f32 	%f102, [%rd11], %f101;
	@%p41 bra 	$L__BB0_62;
	mov.b32 	%r156, 0;
	st.global.u32 	[%rd2], %r156;
$L__BB0_62:
	setp.ne.s32 	%p42, %r2, 0;
	ld.shared.f32 	%f103, [%r59+4];
	atom.global.add.f32 	%f104, [%rd11+4], %f103;
	@%p42 bra 	$L__BB0_64;
	mov.b32 	%r157, 0;
	st.global.u32 	[%rd2], %r157;
$L__BB0_64:
	add.s32 	%r181, %r181, 2;
$L__BB0_65:
	and.b32  	%r158, %r44, 1;
	setp.eq.b32 	%p43, %r158, 1;
	not.pred 	%p44, %p43;
	@%p44 bra 	$L__BB0_68;
	setp.ne.s32 	%p45, %r2, 0;
	mul.wide.u32 	%rd34, %r181, 4;
	add.s64 	%rd35, %rd2, %rd34;
	shl.b32 	%r159, %r181, 2;
	mov.u32 	%r160, _ZZ24kernel_bpnn_layerforwardPfS_S_iiE12hidden_units;
	add.s32 	%r161, %r160, %r159;
	ld.shared.f32 	%f105, [%r161];
	atom.global.add.f32 	%f106, [%rd35], %f105;
	@%p45 bra 	$L__BB0_68;
	mov.b32 	%r162, 0;
	st.global.u32 	[%rd2], %r162;
$L__BB0_68:
	ret;

}
	// .globl	_Z32gpu_output_error_kernel_functionPfS_S_iS_
.visible .entry _Z32gpu_output_error_kernel_functionPfS_S_iS_(
	.param .u64 .ptr .align 1 _Z32gpu_output_error_kernel_functionPfS_S_iS__param_0,
	.param .u64 .ptr .align 1 _Z32gpu_output_error_kernel_functionPfS_S_iS__param_1,
	.param .u64 .ptr .align 1 _Z32gpu_output_error_kernel_functionPfS_S_iS__param_2,
	.param .u32 _Z32gpu_output_error_kernel_functionPfS_S_iS__param_3,
	.param .u64 .ptr .align 1 _Z32gpu_output_error_kernel_functionPfS_S_iS__param_4
)
{
	.reg .pred 	%p<4>;
	.reg .b32 	%r<6>;
	.reg .b32 	%f<5>;
	.reg .b64 	%rd<11>;
	.reg .b64 	%fd<7>;

	ld.param.u64 	%rd1, [_Z32gpu_output_error_kernel_functionPfS_S_iS__param_0];
	ld.param.u64 	%rd2, [_Z32gpu_output_error_kernel_functionPfS_S_iS__param_1];
	ld.param.u64 	%rd3, [_Z32gpu_output_error_kernel_functionPfS_S_iS__param_2];
	ld.param.u32 	%r2, [_Z32gpu_output_error_kernel_functionPfS_S_iS__param_3];
	mov.u32 	%r3, %tid.x;
	mov.u32 	%r4, %ntid.x;
	mov.u32 	%r5, %ctaid.x;
	mad.lo.s32 	%r1, %r4, %r5, %r3;
	setp.eq.s32 	%p1, %r1, 0;
	setp.ge.s32 	%p2, %r1, %r2;
	or.pred  	%p3, %p1, %p2;
	@%p3 bra 	$L__BB1_2;
	cvta.to.global.u64 	%rd4, %rd3;
	cvta.to.global.u64 	%rd5, %rd2;
	cvta.to.global.u64 	%rd6, %rd1;
	mul.wide.s32 	%rd7, %r1, 4;
	add.s64 	%rd8, %rd4, %rd7;
	ld.global.f32 	%f1, [%rd8];
	cvt.f64.f32 	%fd1, %f1;
	mov.f64 	%fd2, 0d3FF0000000000000;
	sub.f64 	%fd3, %fd2, %fd1;
	mul.f64 	%fd4, %fd3, %fd1;
	add.s64 	%rd9, %rd5, %rd7;
	ld.global.f32 	%f2, [%rd9];
	sub.f32 	%f3, %f2, %f1;
	cvt.f64.f32 	%fd5, %f3;
	mul.f64 	%fd6, %fd4, %fd5;
	cvt.rn.f32.f64 	%f4, %fd6;
	add.s64 	%rd10, %rd6, %rd7;
	st.global.f32 	[%rd10], %f4;
$L__BB1_2:
	ret;

}
	// .globl	_Z13kernel_squashPfi
.visible .entry _Z13kernel_squashPfi(
	.param .u64 .ptr .align 1 _Z13kernel_squashPfi_param_0,
	.param .u32 _Z13kernel_squashPfi_param_1
)
{
	.reg .pred 	%p<4>;
	.reg .b32 	%r<8>;
	.reg .b32 	%f<15>;
	.reg .b64 	%rd<5>;
	.reg .b64 	%fd<4>;

	ld.param.u64 	%rd1, [_Z13kernel_squashPfi_param_0];
	ld.param.u32 	%r2, [_Z13kernel_squashPfi_param_1];
	mov.u32 	%r3, %tid.x;
	mov.u32 	%r4, %ntid.x;
	mov.u32 	%r5, %ctaid.x;
	mad.lo.s32 	%r1, %r4, %r5, %r3;
	setp.lt.s32 	%p1, %r1, 1;
	setp.ge.s32 	%p2, %r1, %r2;
	or.pred  	%p3, %p1, %p2;
	@%p3 bra 	$L__BB2_2;
	cvta.to.global.u64 	%rd2, %rd1;
	mul.wide.u32 	%rd3, %r1, 4;
	add.s64 	%rd4, %rd2, %rd3;
	ld.global.f32 	%f1, [%rd4];
	fma.rn.f32 	%f2, %f1, 0fBBBB989D, 0f3F000000;
	cvt.sat.f32.f32 	%f3, %f2;
	mov.f32 	%f4, 0f4B400001;
	mov.f32 	%f5, 0f437C0000;
	fma.rm.f32 	%f6, %f3, %f5, %f4;
	add.f32 	%f7, %f6, 0fCB40007F;
	neg.f32 	%f8, %f7;
	fma.rn.f32 	%f9, %f1, 0fBFB8AA3B, %f8;
	fma.rn.f32 	%f10, %f1, 0fB2A57060, %f9;
	mov.b32 	%r6, %f6;
	shl.b32 	%r7, %r6, 23;
	mov.b32 	%f11, %r7;
	ex2.approx.ftz.f32 	%f12, %f10;
	mul.f32 	%f13, %f12, %f11;
	cvt.f64.f32 	%fd1, %f13;
	add.f64 	%fd2, %fd1, 0d3FF0000000000000;
	rcp.rn.f64 	%fd3, %fd2;
	cvt.rn.f32.f64 	%f14, %fd3;
	st.global.f32 	[%rd4], %f14;
$L__BB2_2:
	ret;

}
	// .globl	_Z32gpu_hidden_error_kernel_functionPfiS_iS_S_
.visible .entry _Z32gpu_hidden_error_kernel_functionPfiS_iS_S_(
	.param .u64 .ptr .align 1 _Z32gpu_hidden_error_kernel_functionPfiS_iS_S__param_0,
	.param .u32 _Z32gpu_hidden_error_kernel_functionPfiS_iS_S__param_1,
	.param .u64 .ptr .align 1 _Z32gpu_hidden_error_kernel_functionPfiS_iS_S__param_2,
	.param .u32 _Z32gpu_hidden_error_kernel_functionPfiS_iS_S__param_3,
	.param .u64 .ptr .align 1 _Z32gpu_hidden_error_kernel_functionPfiS_iS_S__param_4,
	.param .u64 .ptr .align 1 _Z32gpu_hidden_error_kernel_functionPfiS_iS_S__param_5
)
{
	.reg .pred 	%p<2>;
	.reg .b32 	%r<6>;
	.reg .b32 	%f<6>;
	.reg .b64 	%rd<13>;
	.reg .b64 	%fd<7>;

	ld.param.u64 	%rd1, [_Z32gpu_hidden_error_kernel_functionPfiS_iS_S__param_0];
	ld.param.u32 	%r2, [_Z32gpu_hidden_error_kernel_functionPfiS_iS_S__param_1];
	ld.param.u64 	%rd2, [_Z32gpu_hidden_error_kernel_functionPfiS_iS_S__param_2];
	ld.param.u64 	%rd3, [_Z32gpu_hidden_error_kernel_functionPfiS_iS_S__param_4];
	ld.param.u64 	%rd4, [_Z32gpu_hidden_error_kernel_functionPfiS_iS_S__param_5];
	mov.u32 	%r3, %tid.x;
	mov.u32 	%r4, %ntid.x;
	mov.u32 	%r5, %ctaid.x;
	mad.lo.s32 	%r1, %r4, %r5, %r3;
	setp.ge.s32 	%p1, %r1, %r2;
	@%p1 bra 	$L__BB3_2;
	cvta.to.global.u64 	%rd5, %rd4;
	cvta.to.global.u64 	%rd6, %rd2;
	cvta.to.global.u64 	%rd7, %rd3;
	cvta.to.global.u64 	%rd8, %rd1;
	mul.wide.s32 	%rd9, %r1, 4;
	add.s64 	%rd10, %rd5, %rd9;
	ld.global.f32 	%f1, [%rd10];
	ld.global.f32 	%f2, [%rd6+4];
	add.s64 	%rd11, %rd7, %rd9;
	ld.global.f32 	%f3, [%rd11];
	mul.f32 	%f4, %f2, %f3;
	cvt.f64.f32 	%fd1, %f1;
	mov.f64 	%fd2, 0d3FF0000000000000;
	sub.f64 	%fd3, %fd2, %fd1;
	mul.f64 	%fd4, %fd3, %fd1;
	cvt.f64.f32 	%fd5, %f4;
	mul.f64 	%fd6, %fd4, %fd5;
	cvt.rn.f32.f64 	%f5, %fd6;
	add.s64 	%rd12, %rd8, %rd9;
	st.global.f32 	[%rd12], %f5;
$L__BB3_2:
	ret;

}
	// .globl	_Z26gpu_weight_adjust_functionPfiS_iS_
.visible .entry _Z26gpu_weight_adjust_functionPfiS_iS_(
	.param .u64 .ptr .align 1 _Z26gpu_weight_adjust_functionPfiS_iS__param_0,
	.param .u32 _Z26gpu_weight_adjust_functionPfiS_iS__param_1,
	.param .u64 .ptr .align 1 _Z26gpu_weight_adjust_functionPfiS_iS__param_2,
	.param .u32 _Z26gpu_weight_adjust_functionPfiS_iS__param_3,
	.param .u64 .ptr .align 1 _Z26gpu_weight_adjust_functionPfiS_iS__param_4
)
{
	.reg .pred 	%p<2>;
	.reg .b32 	%r<6>;
	.reg .b32 	%f<6>;
	.reg .b64 	%rd<10>;
	.reg .b64 	%fd<5>;

	ld.param.u64 	%rd1, [_Z26gpu_weight_adjust_functionPfiS_iS__param_0];
	ld.param.u64 	%rd2, [_Z26gpu_weight_adjust_functionPfiS_iS__param_2];
	ld.param.u32 	%r2, [_Z26gpu_weight_adjust_functionPfiS_iS__param_3];
	ld.param.u64 	%rd3, [_Z26gpu_weight_adjust_functionPfiS_iS__param_4];
	mov.u32 	%r3, %tid.x;
	mov.u32 	%r4, %ntid.x;
	mov.u32 	%r5, %ctaid.x;
	mad.lo.s32 	%r1, %r4, %r5, %r3;
	setp.ge.s32 	%p1, %r1, %r2;
	@%p1 bra 	$L__BB4_2;
	cvta.to.global.u64 	%rd4, %rd1;
	cvta.to.global.u64 	%rd5, %rd2;
	cvta.to.global.u64 	%rd6, %rd3;
	ld.global.f32 	%f1, [%rd4+4];
	cvt.f64.f32 	%fd1, %f1;
	mul.f64 	%fd2, %fd1, 0d3FD3333333333333;
	mul.wide.s32 	%rd7, %r1, 4;
	add.s64 	%rd8, %rd5, %rd7;
	ld.global.f32 	%f2, [%rd8];
	cvt.f64.f32 	%fd3, %f2;
	fma.rn.f64 	%fd4, %fd2, %fd3, 0d0000000000000000;
	cvt.rn.f32.f64 	%f3, %fd4;
	add.s64 	%rd9, %rd6, %rd7;
	ld.global.f32 	%f4, [%rd9];
	add.f32 	%f5, %f4, %f3;
	st.global.f32 	[%rd9], %f5;
$L__BB4_2:
	ret;

}


// ===== COMPILED SASS (sm_100) =====

	.target	sm_100

	.elftype	@"ET_EXEC"


//--------------------- .note.nv.tkinfo           --------------------------
	.section	.note.nv.tkinfo,"",@"SHT_NOTE"
	.sectionflags	@"SHF_NOTE_NV_TKINFO"
	.tkinfo
        /*0018*/ 	.word	0x00000002
        /*0030*/ 	.string	""
        /*0030*/ 	.string	"ptxas"
        /*0030*/ 	.string	"Cuda compilation tools, release 13.0, V13.0.88"
        /*0030*/ 	.string	"Build cuda_13.0.r13.0/compiler.36424714_0"
        /*0030*/ 	.string	"-arch sm_100 -m 64 "



//--------------------- .note.nv.cuinfo           --------------------------
	.section	.note.nv.cuinfo,"",@"SHT_NOTE"
	.sectionflags	@"SHF_NOTE_NV_CUINFO"
        /*0018*/ 	.short	0x0002
        /*001a*/ 	.short	0x0064
        /*001c*/ 	.short	0x0082
	.zero		2


//--------------------- .nv.info                  --------------------------
	.section	.nv.info,"",@"SHT_CUDA_INFO"
	.align	4


	//----- nvinfo : EIATTR_REGCOUNT
	.align		4
        /*0000*/ 	.byte	0x04, 0x2f
        /*0002*/ 	.short	(.L_1 - .L_0)
	.align		4
.L_0:
        /*0004*/ 	.word	index@(_Z24kernel_bpnn_layerforwardPfS_S_ii)
        /*0008*/ 	.word	0x00000020


	//----- nvinfo : EIATTR_FRAME_SIZE
	.align		4
.L_1:
        /*000c*/ 	.byte	0x04, 0x11
        /*000e*/ 	.short	(.L_3 - .L_2)
	.align		4
.L_2:
        /*0010*/ 	.word	index@(_Z24kernel_bpnn_layerforwardPfS_S_ii)
        /*0014*/ 	.word	0x00000000


	//----- nvinfo : EIATTR_REGCOUNT
	.align		4
.L_3:
        /*0018*/ 	.byte	0x04, 0x2f
        /*001a*/ 	.short	(.L_5 - .L_4)
	.align		4
.L_4:
        /*001c*/ 	.word	index@(_Z32gpu_output_error_kernel_functionPfS_S_iS_)
        /*0020*/ 	.word	0x00000012


	//----- nvinfo : EIATTR_FRAME_SIZE
	.align		4
.L_5:
        /*0024*/ 	.byte	0x04, 0x11
        /*0026*/ 	.short	(.L_7 - .L_6)
	.align		4
.L_6:
        /*0028*/ 	.word	index@(_Z32gpu_output_error_kernel_functionPfS_S_iS_)
        /*002c*/ 	.word	0x00000000


	//----- nvinfo : EIATTR_REGCOUNT
	.align		4
.L_7:
        /*0030*/ 	.byte	0x04, 0x2f
        /*0032*/ 	.short	(.L_9 - .L_8)
	.align		4
.L_8:
        /*0034*/ 	.word	index@(_Z13kernel_squashPfi)
        /*0038*/ 	.word	0x0000000f


	//----- nvinfo : EIATTR_FRAME_SIZE
	.align		4
.L_9:
        /*003c*/ 	.byte	0x04, 0x11
        /*003e*/ 	.short	(.L_11 - .L_10)
	.align		4
.L_10:
        /*0040*/ 	.word	index@($__internal_0_$__cuda_sm20_dblrcp_rn_slowpath_v3)
        /*0044*/ 	.word	0x00000000


	//----- nvinfo : EIATTR_FRAME_SIZE
	.align		4
.L_11:
        /*0048*/ 	.byte	0x04, 0x11
        /*004a*/ 	.short	(.L_13 - .L_12)
	.align		4
.L_12:
        /*004c*/ 	.word	index@(_Z13kernel_squashPfi)
        /*0050*/ 	.word	0x00000000


	//----- nvinfo : EIATTR_REGCOUNT
	.align		4
.L_13:
        /*0054*/ 	.byte	0x04, 0x2f
        /*0056*/ 	.short	(.L_15 - .L_14)
	.align		4
.L_14:
        /*0058*/ 	.word	index@(_Z32gpu_hidden_error_kernel_functionPfiS_iS_S_)
        /*005c*/ 	.word	0x00000014


	//----- nvinfo : EIATTR_FRAME_SIZE
	.align		4
.L_15:
        /*0060*/ 	.byte	0x04, 0x11
        /*0062*/ 	.short	(.L_17 - .L_16)
	.align		4
.L_16:
        /*0064*/ 	.word	index@(_Z32gpu_hidden_error_kernel_functionPfiS_iS_S_)
        /*0068*/ 	.word	0x00000000


	//----- nvinfo : EIATTR_REGCOUNT
	.align		4
.L_17:
        /*006c*/ 	.byte	0x04, 0x2f
        /*006e*/ 	.short	(.L_19 - .L_18)
	.align		4
.L_18:
        /*0070*/ 	.word	index@(_Z26gpu_weight_adjust_functionPfiS_iS_)
        /*0074*/ 	.word	0x00000010


	//----- nvinfo : EIATTR_FRAME_SIZE
	.align		4
.L_19:
        /*0078*/ 	.byte	0x04, 0x11
        /*007a*/ 	.short	(.L_21 - .L_20)
	.align		4
.L_20:
        /*007c*/ 	.word	index@(_Z26gpu_weight_adjust_functionPfiS_iS_)
        /*0080*/ 	.word	0x00000000


	//----- nvinfo : EIATTR_MIN_STACK_SIZE
	.align		4
.L_21:
        /*0084*/ 	.byte	0x04, 0x12
        /*0086*/ 	.short	(.L_23 - .L_22)
	.align		4
.L_22:
        /*0088*/ 	.word	index@(_Z26gpu_weight_adjust_functionPfiS_iS_)
        /*008c*/ 	.word	0x00000000


	//----- nvinfo : EIATTR_MIN_STACK_SIZE
	.align		4
.L_23:
        /*0090*/ 	.byte	0x04, 0x12
        /*0092*/ 	.short	(.L_25 - .L_24)
	.align		4
.L_24:
        /*0094*/ 	.word	index@(_Z32gpu_hidden_error_kernel_functionPfiS_iS_S_)
        /*0098*/ 	.word	0x00000000


	//----- nvinfo : EIATTR_MIN_STACK_SIZE
	.align		4
.L_25:
        /*009c*/ 	.byte	0x04, 0x12
        /*009e*/ 	.short	(.L_27 - .L_26)
	.align		4
.L_26:
        /*00a0*/ 	.word	index@(_Z13kernel_squashPfi)
        /*00a4*/ 	.word	0x00000000


	//----- nvinfo : EIATTR_MIN_STACK_SIZE
	.align		4
.L_27:
        /*00a8*/ 	.byte	0x04, 0x12
        /*00aa*/ 	.short	(.L_29 - .L_28)
	.align		4
.L_28:
        /*00ac*/ 	.word	index@(_Z32gpu_output_error_kernel_functionPfS_S_iS_)
        /*00b0*/ 	.word	0x00000000


	//----- nvinfo : EIATTR_MIN_STACK_SIZE
	.align		4
.L_29:
        /*00b4*/ 	.byte	0x04, 0x12
        /*00b6*/ 	.short	(.L_31 - .L_30)
	.align		4
.L_30:
        /*00b8*/ 	.word	index@(_Z24kernel_bpnn_layerforwardPfS_S_ii)
        /*00bc*/ 	.word	0x00000000
.L_31:


//--------------------- .nv.compat                --------------------------
	.section	.nv.compat,"",@"SHT_CUDA_COMPAT_INFO"
	.align	4
        /*0000*/ 	.byte	0x02, 0x09, 0x00, 0x00, 0x02, 0x02, 0x01, 0x00, 0x02, 0x05, 0x05, 0x00, 0x03, 0x07, 0x01, 0x01
        /*0010*/ 	.byte	0x02, 0x03, 0x00, 0x00, 0x02, 0x06, 0x01, 0x00, 0x04, 0x0b, 0x08, 0x00, 0x01, 0x00, 0x00, 0x00
        /*0020*/ 	.byte	0x00, 0x00, 0x00, 0x00


//--------------------- .nv.info._Z26gpu_weight_adjust_functionPfiS_iS_ --------------------------
	.section	.nv.info._Z26gpu_weight_adjust_functionPfiS_iS_,"",@"SHT_CUDA_INFO"
	.sectionflags	@""
	.align	4


	//----- nvinfo : EIATTR_CUDA_API_VERSION
	.align		4
        /*0000*/ 	.byte	0x04, 0x37
        /*0002*/ 	.short	(.L_33 - .L_32)
.L_32:
        /*0004*/ 	.word	0x00000082


	//----- nvinfo : EIATTR_KPARAM_INFO
	.align		4
.L_33:
        /*0008*/ 	.byte	0x04, 0x17
        /*000a*/ 	.short	(.L_35 - .L_34)
.L_34:
        /*000c*/ 	.word	0x00000000
        /*0010*/ 	.short	0x0004
        /*0012*/ 	.short	0x0020
        /*0014*/ 	.byte	0x00, 0xf5, 0x21, 0x00


	//----- nvinfo : EIATTR_KPARAM_INFO
	.align		4
.L_35:
        /*0018*/ 	.byte	0x04, 0x17
        /*001a*/ 	.short	(.L_37 - .L_36)
.L_36:
        /*001c*/ 	.word	0x00000000
        /*0020*/ 	.short	0x0003
        /*0022*/ 	.short	0x0018
        /*0024*/ 	.byte	0x00, 0xf0, 0x11, 0x00


	//----- nvinfo : EIATTR_KPARAM_INFO
	.align		4
.L_37:
        /*0028*/ 	.byte	0x04, 0x17
        /*002a*/ 	.short	(.L_39 - .L_38)
.L_38:
        /*002c*/ 	.word	0x00000000
        /*0030*/ 	.short	0x0002
        /*0032*/ 	.short	0x0010
        /*0034*/ 	.byte	0x00, 0xf5, 0x21, 0x00


	//----- nvinfo : EIATTR_KPARAM_INFO
	.align		4
.L_39:
        /*0038*/ 	.byte	0x04, 0x17
        /*003a*/ 	.short	(.L_41 - .L_40)
.L_40:
        /*003c*/ 	.word	0x00000000
        /*0040*/ 	.short	0x0001
        /*0042*/ 	.short	0x0008
        /*0044*/ 	.byte	0x00, 0xf0, 0x11, 0x00


	//----- nvinfo : EIATTR_KPARAM_INFO
	.align		4
.L_41:
        /*0048*/ 	.byte	0x04, 0x17
        /*004a*/ 	.short	(.L_43 - .L_42)
.L_42:
        /*004c*/ 	.word	0x00000000
        /*0050*/ 	.short	0x0000
        /*0052*/ 	.short	0x0000
        /*0054*/ 	.byte	0x00, 0xf5, 0x21, 0x00


	//----- nvinfo : EIATTR_SPARSE_MMA_MASK
	.align		4
.L_43:
        /*0058*/ 	.byte	0x03, 0x50
        /*005a*/ 	.short	0x0000


	//----- nvinfo : EIATTR_MAXREG_COUNT
	.align		4
        /*005c*/ 	.byte	0x03, 0x1b
        /*005e*/ 	.short	0x00ff


	//----- nvinfo : EIATTR_MERCURY_ISA_VERSION
	.align		4
        /*0060*/ 	.byte	0x03, 0x5f
        /*0062*/ 	.short	0x0101


	//----- nvinfo : EIATTR_VRC_CTA_INIT_COUNT
	.align		4
        /*0064*/ 	.byte	0x02, 0x4a
	.zero		1
	.zero		1


	//----- nvinfo : EIATTR_EXIT_INSTR_OFFSETS
	.align		4
        /*0068*/ 	.byte	0x04, 0x1c
        /*006a*/ 	.short	(.L_45 - .L_44)


	//   ....[0]....
.L_44:
        /*006c*/ 	.word	0x00000070


	//   ....[1]....
        /*0070*/ 	.word	0x000001a0


	//----- nvinfo : EIATTR_CBANK_PARAM_SIZE
	.align		4
.L_45:
        /*0074*/ 	.byte	0x03, 0x19
        /*0076*/ 	.short	0x0028


	//----- nvinfo : EIATTR_PARAM_CBANK
	.align		4
        /*0078*/ 	.byte	0x04, 0x0a
        /*007a*/ 	.short	(.L_47 - .L_46)
	.align		4
.L_46:
        /*007c*/ 	.word	index@(.nv.constant0._Z26gpu_weight_adjust_functionPfiS_iS_)
        /*0080*/ 	.short	0x0380
        /*0082*/ 	.short	0x0028


	//----- nvinfo : EIATTR_SW_WAR
	.align		4
.L_47:
        /*0084*/ 	.byte	0x04, 0x36
        /*0086*/ 	.short	(.L_49 - .L_48)
.L_48:
        /*0088*/ 	.word	0x00000008
.L_49:


//--------------------- .nv.info._Z32gpu_hidden_error_kernel_functionPfiS_iS_S_ --------------------------
	.section	.nv.info._Z32gpu_hidden_error_kernel_functionPfiS_iS_S_,"",@"SHT_CUDA_INFO"
	.sectionflags	@""
	.align	4


	//----- nvinfo : EIATTR_CUDA_API_VERSION
	.align		4
        /*0000*/ 	.byte	0x04, 0x37
        /*0002*/ 	.short	(.L_51 - .L_50)
.L_50:
        /*0004*/ 	.word	0x00000082


	//----- nvinfo : EIATTR_KPARAM_INFO
	.align		4
.L_51:
        /*0008*/ 	.byte	0x04, 0x17
        /*000a*/ 	.short	(.L_53 - .L_52)
.L_52:
        /*000c*/ 	.word	0x00000000
        /*0010*/ 	.short	0x0005
        /*0012*/ 	.short	0x0028
        /*0014*/ 	.byte	0x00, 0xf5, 0x21, 0x00


	//----- nvinfo : EIATTR_KPARAM_INFO
	.align		4
.L_53:
        /*0018*/ 	.byte	0x04, 0x17
        /*001a*/ 	.short	(.L_55 - .L_54)
.L_54:
        /*001c*/ 	.word	0x00000000
        /*0020*/ 	.short	0x0004
        /*0022*/ 	.short	0x0020
        /*0024*/ 	.byte	0x00, 0xf5, 0x21, 0x00


	//----- nvinfo : EIATTR_KPARAM_INFO
	.align		4
.L_55:
        /*0028*/ 	.byte	0x04, 0x17
        /*002a*/ 	.short	(.L_57 - .L_56)
.L_56:
        /*002c*/ 	.word	0x00000000
        /*0030*/ 	.short	0x0003
        /*0032*/ 	.short	0x0018
        /*0034*/ 	.byte	0x00, 0xf0, 0x11, 0x00


	//----- nvinfo : EIATTR_KPARAM_INFO
	.align		4
.L_57:
        /*0038*/ 	.byte	0x04, 0x17
        /*003a*/ 	.short	(.L_59 - .L_58)
.L_58:
        /*003c*/ 	.word	0x00000000
        /*0040*/ 	.short	0x0002
        /*0042*/ 	.short	0x0010
        /*0044*/ 	.byte	0x00, 0xf5, 0x21, 0x00


	//----- nvinfo : EIATTR_KPARAM_INFO
	.align		4
.L_59:
        /*0048*/ 	.byte	0x04, 0x17
        /*004a*/ 	.short	(.L_61 - .L_60)
.L_60:
        /*004c*/ 	.word	0x00000000
        /*0050*/ 	.short	0x0001
        /*0052*/ 	.short	0x0008
        /*0054*/ 	.byte	0x00, 0xf0, 0x11, 0x00


	//----- nvinfo : EIATTR_KPARAM_INFO
	.align		4
.L_61:
        /*0058*/ 	.byte	0x04, 0x17
        /*005a*/ 	.short	(.L_63 - .L_62)
.L_62:
        /*005c*/ 	.word	0x00000000
        /*0060*/ 	.short	0x0000
        /*0062*/ 	.short	0x0000
        /*0064*/ 	.byte	0x00, 0xf5, 0x21, 0x00


	//----- nvinfo : EIATTR_SPARSE_MMA_MASK
	.align		4
.L_63:
        /*0068*/ 	.byte	0x03, 0x50
        /*006a*/ 	.short	0x0000


	//----- nvinfo : EIATTR_MAXREG_COUNT
	.align		4
        /*006c*/ 	.byte	0x03, 0x1b
        /*006e*/ 	.short	0x00ff


	//----- nvinfo : EIATTR_MERCURY_ISA_VERSION
	.align		4
        /*0070*/ 	.byte	0x03, 0x5f
        /*0072*/ 	.short	0x0101


	//----- nvinfo : EIATTR_VRC_CTA_INIT_COUNT
	.align		4
        /*0074*/ 	.byte	0x02, 0x4a
	.zero		1
	.zero		1


	//----- nvinfo : EIATTR_EXIT_INSTR_OFFSETS
	.align		4
        /*0078*/ 	.byte	0x04, 0x1c
        /*007a*/ 	.short	(.L_65 - .L_64)


	//   ....[0]....
.L_64:
        /*007c*/ 	.word	0x00000070


	//   ....[1]....
        /*0080*/ 	.word	0x000001b0


	//----- nvinfo : EIATTR_CBANK_PARAM_SIZE
	.align		4
.L_65:
        /*0084*/ 	.byte	0x03, 0x19
        /*0086*/ 	.short	0x0030


	//----- nvinfo : EIATTR_PARAM_CBANK
	.align		4
        /*0088*/ 	.byte	0x04, 0x0a
        /*008a*/ 	.short	(.L_67 - .L_66)
	.align		4
.L_66:
        /*008c*/ 	.word	index@(.nv.constant0._Z32gpu_hidden_error_kernel_functionPfiS_iS_S_)
        /*0090*/ 	.short	0x0380
        /*0092*/ 	.short	0x0030


	//----- nvinfo : EIATTR_SW_WAR
	.align		4
.L_67:
        /*0094*/ 	.byte	0x04, 0x36
        /*0096*/ 	.short	(.L_69 - .L_68)
.L_68:
        /*0098*/ 	.word	0x00000008
.L_69:


//--------------------- .nv.info._Z13kernel_squashPfi --------------------------
	.section	.nv.info._Z13kernel_squashPfi,"",@"SHT_CUDA_INFO"
	.sectionflags	@""
	.align	4


	//----- nvinfo : EIATTR_CUDA_API_VERSION
	.align		4
        /*0000*/ 	.byte	0x04, 0x37
        /*0002*/ 	.short	(.L_71 - .L_70)
.L_70:
        /*0004*/ 	.word	0x00000082


	//----- nvinfo : EIATTR_KPARAM_INFO
	.align		4
.L_71:
        /*0008*/ 	.byte	0x04, 0x17
        /*000a*/ 	.short	(.L_73 - .L_72)
.L_72:
        /*000c*/ 	.word	0x00000000
        /*0010*/ 	.short	0x0001
        /*0012*/ 	.short	0x0008
        /*0014*/ 	.byte	0x00, 0xf0, 0x11, 0x00


	//----- nvinfo : EIATTR_KPARAM_INFO
	.align		4
.L_73:
        /*0018*/ 	.byte	0x04, 0x17
        /*001a*/ 	.short	(.L_75 - .L_74)
.L_74:
        /*001c*/ 	.word	0x00000000
        /*0020*/ 	.short	0x0000
        /*0022*/ 	.short	0x0000
        /*0024*/ 	.byte	0x00, 0xf5, 0x21, 0x00


	//----- nvinfo : EIATTR_SPARSE_MMA_MASK
	.align		4
.L_75:
        /*0028*/ 	.byte	0x03, 0x50
        /*002a*/ 	.short	0x0000


	//----- nvinfo : EIATTR_MAXREG_COUNT
	.align		4
        /*002c*/ 	.byte	0x03, 0x1b
        /*002e*/ 	.short	0x00ff


	//----- nvinfo : EIATTR_MERCURY_ISA_VERSION
	.align		4
        /*0030*/ 	.byte	0x03, 0x5f
        /*0032*/ 	.short	0x0101


	//----- nvinfo : EIATTR_VRC_CTA_INIT_COUNT
	.align		4
        /*0034*/ 	.byte	0x02, 0x4a
	.zero		1
	.zero		1


	//----- nvinfo : EIATTR_EXIT_INSTR_OFFSETS
	.align		4
        /*0038*/ 	.byte	0x04, 0x1c
        /*003a*/ 	.short	(.L_77 - .L_76)


	//   ....[0]....
.L_76:
        /*003c*/ 	.word	0x00000080


	//   ....[1]....
        /*0040*/ 	.word	0x000002a0


	//----- nvinfo : EIATTR_CRS_STACK_SIZE
	.align		4
.L_77:
        /*0044*/ 	.byte	0x04, 0x1e
        /*0046*/ 	.short	(.L_79 - .L_78)
.L_78:
        /*0048*/ 	.word	0x00000000


	//----- nvinfo : EIATTR_CBANK_PARAM_SIZE
	.align		4
.L_79:
        /*004c*/ 	.byte	0x03, 0x19
        /*004e*/ 	.short	0x000c


	//----- nvinfo : EIATTR_PARAM_CBANK
	.align		4
        /*0050*/ 	.byte	0x04, 0x0a
        /*0052*/ 	.short	(.L_81 - .L_80)
	.align		4
.L_80:
        /*0054*/ 	.word	index@(.nv.constant0._Z13kernel_squashPfi)
        /*0058*/ 	.short	0x0380
        /*005a*/ 	.short	0x000c


	//----- nvinfo : EIATTR_SW_WAR
	.align		4
.L_81:
        /*005c*/ 	.byte	0x04, 0x36
        /*005e*/ 	.short	(.L_83 - .L_82)
.L_82:
        /*0060*/ 	.word	0x00000008
.L_83:


//--------------------- .nv.info._Z32gpu_output_error_kernel_functionPfS_S_iS_ --------------------------
	.section	.nv.info._Z32gpu_output_error_kernel_functionPfS_S_iS_,"",@"SHT_CUDA_INFO"
	.sectionflags	@""
	.align	4


	//----- nvinfo : EIATTR_CUDA_API_VERSION
	.align		4
        /*0000*/ 	.byte	0x04, 0x37
        /*0002*/ 	.short	(.L_85 - .L_84)
.L_84:
        /*0004*/ 	.word	0x00000082


	//----- nvinfo : EIATTR_KPARAM_INFO
	.align		4
.L_85:
        /*0008*/ 	.byte	0x04, 0x17
        /*000a*/ 	.short	(.L_87 - .L_86)
.L_86:
        /*000c*/ 	.word	0x00000000
        /*0010*/ 	.short	0x0004
        /*0012*/ 	.short	0x0020
        /*0014*/ 	.byte	0x00, 0xf5, 0x21, 0x00


	//----- nvinfo : EIATTR_KPARAM_INFO
	.align		4
.L_87:
        /*0018*/ 	.byte	0x04, 0x17
        /*001a*/ 	.short	(.L_89 - .L_88)
.L_88:
        /*001c*/ 	.word	0x00000000
        /*0020*/ 	.short	0x0003
        /*0022*/ 	.short	0x0018
        /*0024*/ 	.byte	0x00, 0xf0, 0x11, 0x00


	//----- nvinfo : EIATTR_KPARAM_INFO
	.align		4
.L_89:
        /*0028*/ 	.byte	0x04, 0x17
        /*002a*/ 	.short	(.L_91 - .L_90)
.L_90:
        /*002c*/ 	.word	0x00000000
        /*0030*/ 	.short	0x0002
        /*0032*/ 	.short	0x0010
        /*0034*/ 	.byte	0x00, 0xf5, 0x21, 0x00


	//----- nvinfo : EIATTR_KPARAM_INFO
	.align		4
.L_91:
        /*0038*/ 	.byte	0x04, 0x17
        /*003a*/ 	.short	(.L_93 - .L_92)
.L_92:
        /*003c*/ 	.word	0x00000000
        /*0040*/ 	.short	0x0001
        /*0042*/ 	.short	0x0008
        /*0044*/ 	.byte	0x00, 0xf5, 0x21, 0x00


	//----- nvinfo : EIATTR_KPARAM_INFO
	.align		4
.L_93:
        /*0048*/ 	.byte	0x04, 0x17
        /*004a*/ 	.short	(.L_95 - .L_94)
.L_94:
        /*004c*/ 	.word	0x00000000
        /*0050*/ 	.short	0x0000
        /*0052*/ 	.short	0x0000
        /*0054*/ 	.byte	0x00, 0xf5, 0x21, 0x00


	//----- nvinfo : EIATTR_SPARSE_MMA_MASK
	.align		4
.L_95:
        /*0058*/ 	.byte	0x03, 0x50
        /*005a*/ 	.short	0x0000


	//----- nvinfo : EIATTR_MAXREG_COUNT
	.align		4
        /*005c*/ 	.byte	0x03, 0x1b
        /*005e*/ 	.short	0x00ff


	//----- nvinfo : EIATTR_MERCURY_ISA_VERSION
	.align		4
        /*0060*/ 	.byte	0x03, 0x5f
        /*0062*/ 	.short	0x0101


	//----- nvinfo : EIATTR_VRC_CTA_INIT_COUNT
	.align		4
        /*0064*/ 	.byte	0x02, 0x4a
	.zero		1
	.zero		1


	//----- nvinfo : EIATTR_EXIT_INSTR_OFFSETS
	.align		4
        /*0068*/ 	.byte	0x04, 0x1c
        /*006a*/ 	.short	(.L_97 - .L_96)


	//   ....[0]....
.L_96:
        /*006c*/ 	.word	0x00000080


	//   ....[1]....
        /*0070*/ 	.word	0x000001a0


	//----- nvinfo : EIATTR_CBANK_PARAM_SIZE
	.align		4
.L_97:
        /*0074*/ 	.byte	0x03, 0x19
        /*0076*/ 	.short	0x0028


	//----- nvinfo : EIATTR_PARAM_CBANK
	.align		4
        /*0078*/ 	.byte	0x04, 0x0a
        /*007a*/ 	.short	(.L_99 - .L_98)
	.align		4
.L_98:
        /*007c*/ 	.word	index@(.nv.constant0._Z32gpu_output_error_kernel_functionPfS_S_iS_)
        /*0080*/ 	.short	0x0380
        /*0082*/ 	.short	0x0028


	//----- nvinfo : EIATTR_SW_WAR
	.align		4
.L_99:
        /*0084*/ 	.byte	0x04, 0x36
        /*0086*/ 	.short	(.L_101 - .L_100)
.L_100:
        /*0088*/ 	.word	0x00000008
.L_101:


//--------------------- .nv.info._Z24kernel_bpnn_layerforwardPfS_S_ii --------------------------
	.section	.nv.info._Z24kernel_bpnn_layerforwardPfS_S_ii,"",@"SHT_CUDA_INFO"
	.sectionflags	@""
	.align	4


	//----- nvinfo : EIATTR_CUDA_API_VERSION
	.align		4
        /*0000*/ 	.byte	0x04, 0x37
        /*0002*/ 	.short	(.L_103 - .L_102)
.L_102:
        /*0004*/ 	.word	0x00000082


	//----- nvinfo : EIATTR_KPARAM_INFO
	.align		4
.L_103:
        /*0008*/ 	.byte	0x04, 0x17
        /*000a*/ 	.short	(.L_105 - .L_104)
.L_104:
        /*000c*/ 	.word	0x00000000
        /*0010*/ 	.short	0x0004
        /*0012*/ 	.short	0x001c
        /*0014*/ 	.byte	0x00, 0xf0, 0x11, 0x00


	//----- nvinfo : EIATTR_KPARAM_INFO
	.align		4
.L_105:
        /*0018*/ 	.byte	0x04, 0x17
        /*001a*/ 	.short	(.L_107 - .L_106)
.L_106:
        /*001c*/ 	.word	0x00000000
        /*0020*/ 	.short	0x0003
        /*0022*/ 	.short	0x0018
        /*0024*/ 	.byte	0x00, 0xf0, 0x11, 0x00


	//----- nvinfo : EIATTR_KPARAM_INFO
	.align		4
.L_107:
        /*0028*/ 	.byte	0x04, 0x17
        /*002a*/ 	.short	(.L_109 - .L_108)
.L_108:
        /*002c*/ 	.word	0x00000000
        /*0030*/ 	.short	0x0002
        /*0032*/ 	.short	0x0010
        /*0034*/ 	.byte	0x00, 0xf5, 0x21, 0x00


	//----- nvinfo : EIATTR_KPARAM_INFO
	.align		4
.L_109:
        /*0038*/ 	.byte	0x04, 0x17
        /*003a*/ 	.short	(.L_111 - .L_110)
.L_110:
        /*003c*/ 	.word	0x00000000
        /*0040*/ 	.short	0x0001
        /*0042*/ 	.short	0x0008
        /*0044*/ 	.byte	0x00, 0xf5, 0x21, 0x00


	//----- nvinfo : EIATTR_KPARAM_INFO
	.align		4
.L_111:
        /*0048*/ 	.byte	0x04, 0x17
        /*004a*/ 	.short	(.L_113 - .L_112)
.L_112:
        /*004c*/ 	.word	0x00000000
        /*0050*/ 	.short	0x0000
        /*0052*/ 	.short	0x0000
        /*0054*/ 	.byte	0x00, 0xf5, 0x21, 0x00


	//----- nvinfo : EIATTR_SPARSE_MMA_MASK
	.align		4
.L_113:
        /*0058*/ 	.byte	0x03, 0x50
        /*005a*/ 	.short	0x0000


	//----- nvinfo : EIATTR_MAXREG_COUNT
	.align		4
        /*005c*/ 	.byte	0x03, 0x1b
        /*005e*/ 	.short	0x00ff


	//----- nvinfo : EIATTR_NUM_BARRIERS
	.align		4
        /*0060*/ 	.byte	0x02, 0x4c
        /*0062*/ 	.byte	0x01
	.zero		1


	//----- nvinfo : EIATTR_MERCURY_ISA_VERSION
	.align		4
        /*0064*/ 	.byte	0x03, 0x5f
        /*0066*/ 	.short	0x0101


	//----- nvinfo : EIATTR_UNUSED_LOAD_BYTE_OFFSET
	.align		4
        /*0068*/ 	.byte	0x04, 0x44
        /*006a*/ 	.short	(.L_115 - .L_114)


	//   ....[0]....
.L_114:
        /*006c*/ 	.word	0x000019a0
        /*0070*/ 	.word	0x0000fff0


	//----- nvinfo : EIATTR_VRC_CTA_INIT_COUNT
	.align		4
.L_115:
        /*0074*/ 	.byte	0x02, 0x4a
	.zero		1
	.zero		1


	//----- nvinfo : EIATTR_EXIT_INSTR_OFFSETS
	.align		4
        /*0078*/ 	.byte	0x04, 0x1c
        /*007a*/ 	.short	(.L_117 - .L_116)


	//   ....[0]....
.L_116:
        /*007c*/ 	.word	0x00000070


	//   ....[1]....
        /*0080*/ 	.word	0x00001840


	//   ....[2]....
        /*0084*/ 	.word	0x00001c10


	//   ....[3]....
        /*0088*/ 	.word	0x00001df0


	//   ....[4]....
        /*008c*/ 	.word	0x00001f50


	//   ....[5]....
        /*0090*/ 	.word	0x00002000


	//   ....[6]....
        /*0094*/ 	.word	0x00002030


	//----- nvinfo : EIATTR_CRS_STACK_SIZE
	.align		4
.L_117:
        /*0098*/ 	.byte	0x04, 0x1e
        /*009a*/ 	.short	(.L_119 - .L_118)
.L_118:
        /*009c*/ 	.word	0x00000000


	//----- nvinfo : EIATTR_CBANK_PARAM_SIZE
	.align		4
.L_119:
        /*00a0*/ 	.byte	0x03, 0x19
        /*00a2*/ 	.short	0x0020


	//----- nvinfo : EIATTR_PARAM_CBANK
	.align		4
        /*00a4*/ 	.byte	0x04, 0x0a
        /*00a6*/ 	.short	(.L_121 - .L_120)
	.align		4
.L_120:
        /*00a8*/ 	.word	index@(.nv.constant0._Z24kernel_bpnn_layerforwardPfS_S_ii)
        /*00ac*/ 	.short	0x0380
        /*00ae*/ 	.short	0x0020


	//----- nvinfo : EIATTR_SW_WAR
	.align		4
.L_121:
        /*00b0*/ 	.byte	0x04, 0x36
        /*00b2*/ 	.short	(.L_123 - .L_122)
.L_122:
        /*00b4*/ 	.word	0x00000008
.L_123:


//--------------------- .nv.callgraph             --------------------------
	.section	.nv.callgraph,"",@"SHT_CUDA_CALLGRAPH"
	.align	4
	.sectionentsize	8
	.align		4
        /*0000*/ 	.word	0x00000000
	.align		4
        /*0004*/ 	.word	0xffffffff
	.align		4
        /*0008*/ 	.word	0x00000000
	.align		4
        /*000c*/ 	.word	0xfffffffe
	.align		4
        /*0010*/ 	.word	0x00000000
	.align		4
        /*0014*/ 	.word	0xfffffffd
	.align		4
        /*0018*/ 	.word	0x00000000
	.align		4
        /*001c*/ 	.word	0xfffffffc


//--------------------- .text._Z26gpu_weight_adjust_functionPfiS_iS_ --------------------------
	.section	.text._Z26gpu_weight_adjust_functionPfiS_iS_,"ax",@progbits
	.align	128
        .global         _Z26gpu_weight_adjust_functionPfiS_iS_
        .type           _Z26gpu_weight_adjust_functionPfiS_iS_,@function
        .size           _Z26gpu_weight_adjust_functionPfiS_iS_,(.L_x_55 - _Z26gpu_weight_adjust_functionPfiS_iS_)
        .other          _Z26gpu_weight_adjust_functionPfiS_iS_,@"STO_CUDA_ENTRY STV_DEFAULT"
_Z26gpu_weight_adjust_functionPfiS_iS_:
.text._Z26gpu_weight_adjust_functionPfiS_iS_:
[----:B------:R-:W-:Y:S01]  /*0000*/  LDC R1, c[0x0][0x37c] ;  /* 0x0000df00ff017b82 */ /* 0x000fe20000000800 */
[----:B------:R-:W0:Y:S01]  /*0010*/  S2R R3, SR_TID.X ;  /* 0x0000000000037919 */ /* 0x000e220000002100 */
[----:B------:R-:W0:Y:S01]  /*0020*/  LDCU UR4, c[0x0][0x360] ;  /* 0x00006c00ff0477ac */ /* 0x000e220008000800 */
[----:B------:R-:W0:Y:S01]  /*0030*/  S2R R0, SR_CTAID.X ;  /* 0x0000000000007919 */ /* 0x000e220000002500 */
[----:B------:R-:W1:Y:S01]  /*0040*/  LDCU UR5, c[0x0][0x398] ;  /* 0x00007300ff0577ac */ /* 0x000e620008000800 */
[----:B0-----:R-:W-:-:S05]  /*0050*/  IMAD R3, R0, UR4, R3 ;  /* 0x0000000400037c24 */ /* 0x001fca000f8e0203 */
[----:B-1----:R-:W-:-:S13]  /*0060*/  ISETP.GE.AND P0, PT, R3, UR5, PT ;  /* 0x0000000503007c0c */ /* 0x002fda000bf06270 */
[----:B------:R-:W-:Y:S05]  /*0070*/  @P0 EXIT ;  /* 0x000000000000094d */ /* 0x000fea0003800000 */
[----:B------:R-:W0:Y:S01]  /*0080*/  LDC.64 R10, c[0x0][0x380] ;  /* 0x0000e000ff0a7b82 */ /* 0x000e220000000a00 */
[----:B------:R-:W0:Y:S07]  /*0090*/  LDCU.64 UR4, c[0x0][0x358] ;  /* 0x00006b00ff0477ac */ /* 0x000e2e0008000a00 */
[----:B------:R-:W1:Y:S08]  /*00a0*/  LDC.64 R4, c[0x0][0x390] ;  /* 0x0000e400ff047b82 */ /* 0x000e700000000a00 */
[----:B------:R-:W2:Y:S01]  /*00b0*/  LDC.64 R8, c[0x0][0x3a0] ;  /* 0x0000e800ff087b82 */ /* 0x000ea20000000a00 */
[----:B0-----:R-:W3:Y:S01]  /*00c0*/  LDG.E R10, desc[UR4][R10.64+0x4] ;  /* 0x000004040a0a7981 */ /* 0x001ee2000c1e1900 */
[----:B-1----:R-:W-:-:S06]  /*00d0*/  IMAD.WIDE R4, R3, 0x4, R4 ;  /* 0x0000000403047825 */ /* 0x002fcc00078e0204 */
[----:B------:R-:W4:Y:S01]  /*00e0*/  LDG.E R4, desc[UR4][R4.64] ;  /* 0x0000000404047981 */ /* 0x000f22000c1e1900 */
[----:B--2---:R-:W-:-:S05]  /*00f0*/  IMAD.WIDE R8, R3, 0x4, R8 ;  /* 0x0000000403087825 */ /* 0x004fca00078e0208 */
[----:B------:R-:W2:Y:S01]  /*0100*/  LDG.E R13, desc[UR4][R8.64] ;  /* 0x00000004080d7981 */ /* 0x000ea2000c1e1900 */
[----:B------:R-:W-:Y:S01]  /*0110*/  UMOV UR6, 0x33333333 ;  /* 0x3333333300067882 */ /* 0x000fe20000000000 */
[----:B------:R-:W-:Y:S01]  /*0120*/  UMOV UR7, 0x3fd33333 ;  /* 0x3fd3333300077882 */ /* 0x000fe20000000000 */
[----:B---3--:R-:W0:Y:S08]  /*0130*/  F2F.F64.F32 R2, R10 ;  /* 0x0000000a00027310 */ /* 0x008e300000201800 */
[----:B----4-:R-:W1:Y:S01]  /*0140*/  F2F.F64.F32 R6, R4 ;  /* 0x0000000400067310 */ /* 0x010e620000201800 */
[----:B0-----:R-:W-:-:S08]  /*0150*/  DMUL R2, R2, UR6 ;  /* 0x0000000602027c28 */ /* 0x001fd00008000000 */
[----:B-1----:R-:W-:-:S10]  /*0160*/  DFMA R2, R2, R6, RZ ;  /* 0x000000060202722b */ /* 0x002fd400000000ff */
[----:B------:R-:W2:Y:S02]  /*0170*/  F2F.F32.F64 R2, R2 ;  /* 0x0000000200027310 */ /* 0x000ea40000301000 */
[----:B--2---:R-:W-:-:S05]  /*0180*/  FADD R13, R2, R13 ;  /* 0x0000000d020d7221 */ /* 0x004fca0000000000 */
[----:B------:R-:W-:Y:S01]  /*0190*/  STG.E desc[UR4][R8.64], R13 ;  /* 0x0000000d08007986 */ /* 0x000fe2000c101904 */
[----:B------:R-:W-:Y:S05]  /*01a0*/  EXIT ;  /* 0x000000000000794d */ /* 0x000fea0003800000 */
.L_x_0:
[----:B------:R-:W-:-:S00]  /*01b0*/  BRA `(.L_x_0) ;  /* 0xfffffffc00fc7947 */ /* 0x000fc0000383ffff */
[----:B------:R-:W-:-:S00]  /*01c0*/  NOP ;  /* 0x0000000000007918 */ /* 0x000fc00000000000 */
        /* <DEDUP_REMOVED lines=11> */
.L_x_55:


//--------------------- .text._Z32gpu_hidden_error_kernel_functionPfiS_iS_S_ --------------------------
	.section	.text._Z32gpu_hidden_error_kernel_functionPfiS_iS_S_,"ax",@progbits
	.align	128
        .global         _Z32gpu_hidden_error_kernel_functionPfiS_iS_S_
        .type           _Z32gpu_hidden_error_kernel_functionPfiS_iS_S_,@function
        .size           _Z32gpu_hidden_error_kernel_functionPfiS_iS_S_,(.L_x_56 - _Z32gpu_hidden_error_kernel_functionPfiS_iS_S_)
        .other          _Z32gpu_hidden_error_kernel_functionPfiS_iS_S_,@"STO_CUDA_ENTRY STV_DEFAULT"
_Z32gpu_hidden_error_kernel_functionPfiS_iS_S_:
.text._Z32gpu_hidden_error_kernel_functionPfiS_iS_S_:
        /* <DEDUP_REMOVED lines=9> */
[----:B------:R-:W1:Y:S07]  /*0090*/  LDCU.64 UR4, c[0x0][0x358] ;  /* 0x00006b00ff0477ac */ /* 0x000e6e0008000a00 */
[----:B------:R-:W2:Y:S08]  /*00a0*/  LDC.64 R4, c[0x0][0x3a0] ;  /* 0x0000e800ff047b82 */ /* 0x000eb00000000a00 */
[----:B------:R-:W3:Y:S01]  /*00b0*/  LDC.64 R12, c[0x0][0x390] ;  /* 0x0000e400ff0c7b82 */ /* 0x000ee20000000a00 */
[----:B0-----:R-:W-:-:S07]  /*00c0*/  IMAD.WIDE R2, R17, 0x4, R2 ;  /* 0x0000000411027825 */ /* 0x001fce00078e0202 */
[----:B------:R-:W0:Y:S01]  /*00d0*/  LDC.64 R14, c[0x0][0x380] ;  /* 0x0000e000ff0e7b82 */ /* 0x000e220000000a00 */
[----:B-1----:R0:W4:Y:S01]  /*00e0*/  LDG.E R6, desc[UR4][R2.64] ;  /* 0x0000000402067981 */ /* 0x002122000c1e1900 */
[----:B--2---:R-:W-:-:S06]  /*00f0*/  IMAD.WIDE R4, R17, 0x4, R4 ;  /* 0x0000000411047825 */ /* 0x004fcc00078e0204 */
[----:B------:R-:W2:Y:S04]  /*0100*/  LDG.E R5, desc[UR4][R4.64] ;  /* 0x0000000404057981 */ /* 0x000ea8000c1e1900 */
[----:B---3--:R-:W2:Y:S01]  /*0110*/  LDG.E R12, desc[UR4][R12.64+0x4] ;  /* 0x000004040c0c7981 */ /* 0x008ea2000c1e1900 */
[----:B0-----:R-:W-:Y:S01]  /*0120*/  IMAD.WIDE R2, R17, 0x4, R14 ;  /* 0x0000000411027825 */ /* 0x001fe200078e020e */
[----:B----4-:R-:W0:Y:S03]  /*0130*/  F2F.F64.F32 R6, R6 ;  /* 0x0000000600067310 */ /* 0x010e260000201800 */
[----:B--2---:R-:W-:Y:S01]  /*0140*/  FMUL R10, R12, R5 ;  /* 0x000000050c0a7220 */ /* 0x004fe20000400000 */
[----:B0-----:R-:W-:-:S05]  /*0150*/  DADD R8, -R6, 1 ;  /* 0x3ff0000006087429 */ /* 0x001fca0000000100 */
[----:B------:R-:W0:Y:S03]  /*0160*/  F2F.F64.F32 R10, R10 ;  /* 0x0000000a000a7310 */ /* 0x000e260000201800 */
[----:B------:R-:W-:-:S08]  /*0170*/  DMUL R8, R6, R8 ;  /* 0x0000000806087228 */ /* 0x000fd00000000000 */
[----:B0-----:R-:W-:-:S10]  /*0180*/  DMUL R8, R8, R10 ;  /* 0x0000000a08087228 */ /* 0x001fd40000000000 */
[----:B------:R-:W0:Y:S02]  /*0190*/  F2F.F32.F64 R9, R8 ;  /* 0x0000000800097310 */ /* 0x000e240000301000 */
[----:B0-----:R-:W-:Y:S01]  /*01a0*/  STG.E desc[UR4][R2.64], R9 ;  /* 0x0000000902007986 */ /* 0x001fe2000c101904 */
[----:B------:R-:W-:Y:S05]  /*01b0*/  EXIT ;  /* 0x000000000000794d */ /* 0x000fea0003800000 */
.L_x_1:
        /* <DEDUP_REMOVED lines=12> */
.L_x_56:


//--------------------- .text._Z13kernel_squashPfi --------------------------
	.section	.text._Z13kernel_squashPfi,"ax",@progbits
	.align	128
        .global         _Z13kernel_squashPfi
        .type           _Z13kernel_squashPfi,@function
        .size           _Z13kernel_squashPfi,(.L_x_54 - _Z13kernel_squashPfi)
        .other          _Z13kernel_squashPfi,@"STO_CUDA_ENTRY STV_DEFAULT"
_Z13kernel_squashPfi:
.text._Z13kernel_squashPfi:
[----:B------:R-:W-:Y:S01]  /*0000*/  LDC R1, c[0x0][0x37c] ;  /* 0x0000df00ff017b82 */ /* 0x000fe20000000800 */
[----:B------:R-:W0:Y:S01]  /*0010*/  S2R R5, SR_TID.X ;  /* 0x0000000000057919 */ /* 0x000e220000002100 */
[----:B------:R-:W0:Y:S01]  /*0020*/  LDCU UR4, c[0x0][0x360] ;  /* 0x00006c00ff0477ac */ /* 0x000e220008000800 */
[----:B------:R-:W0:Y:S01]  /*0030*/  S2R R0, SR_CTAID.X ;  /* 0x0000000000007919 */ /* 0x000e220000002500 */
[----:B------:R-:W1:Y:S01]  /*0040*/  LDCU UR5, c[0x0][0x388] ;  /* 0x00007100ff0577ac */ /* 0x000e620008000800 */
[----:B0-----:R-:W-:-:S05]  /*0050*/  IMAD R5, R0, UR4, R5 ;  /* 0x0000000400057c24 */ /* 0x001fca000f8e0205 */
[----:B-1----:R-:W-:-:S04]  /*0060*/  ISETP.GE.AND P0, PT, R5, UR5, PT ;  /* 0x0000000505007c0c */ /* 0x002fc8000bf06270 */
[----:B------:R-:W-:-:S13]  /*0070*/  ISETP.LT.OR P0, PT, R5, 0x1, P0 ;  /* 0x000000010500780c */ /* 0x000fda0000701670 */
[----:B------:R-:W-:Y:S05]  /*0080*/  @P0 EXIT ;  /* 0x000000000000094d */ /* 0x000fea0003800000 */
[----:B------:R-:W0:Y:S01]  /*0090*/  LDC.64 R2, c[0x0][0x380] ;  /* 0x0000e000ff027b82 */ /* 0x000e220000000a00 */
[----:B------:R-:W1:Y:S01]  /*00a0*/  LDCU.64 UR4, c[0x0][0x358] ;  /* 0x00006b00ff0477ac */ /* 0x000e620008000a00 */
[----:B0-----:R-:W-:-:S05]  /*00b0*/  IMAD.WIDE.U32 R2, R5, 0x4, R2 ;  /* 0x0000000405027825 */ /* 0x001fca00078e0002 */
[----:B-1----:R-:W2:Y:S01]  /*00c0*/  LDG.E R0, desc[UR4][R2.64] ;  /* 0x0000000402007981 */ /* 0x002ea2000c1e1900 */
[----:B------:R-:W-:Y:S02]  /*00d0*/  HFMA2 R7, -RZ, RZ, 3.7421875, 0 ;  /* 0x437c0000ff077431 */ /* 0x000fe400000001ff */
[----:B------:R-:W-:Y:S01]  /*00e0*/  IMAD.MOV.U32 R5, RZ, RZ, 0x3bbb989d ;  /* 0x3bbb989dff057424 */ /* 0x000fe200078e00ff */
[----:B------:R-:W-:Y:S03]  /*00f0*/  BSSY.RECONVERGENT B0, `(.L_x_2) ;  /* 0x0000018000007945 */ /* 0x000fe60003800200 */
[----:B--2---:R-:W-:-:S04]  /*0100*/  FFMA.SAT R4, R0, -R5, 0.5 ;  /* 0x3f00000000047423 */ /* 0x004fc80000002805 */
[----:B------:R-:W-:-:S04]  /*0110*/  FFMA.RM R4, R4, R7, 12582913 ;  /* 0x4b40000104047423 */ /* 0x000fc80000004007 */
[C---:B------:R-:W-:Y:S01]  /*0120*/  FADD R5, R4.reuse, -12583039 ;  /* 0xcb40007f04057421 */ /* 0x040fe20000000000 */
[----:B------:R-:W-:-:S03]  /*0130*/  IMAD.SHL.U32 R4, R4, 0x800000, RZ ;  /* 0x0080000004047824 */ /* 0x000fc600078e00ff */
[----:B------:R-:W-:-:S04]  /*0140*/  FFMA R5, R0, -1.4426950216293334961, -R5 ;  /* 0xbfb8aa3b00057823 */ /* 0x000fc80000000805 */
[----:B------:R-:W-:-:S04]  /*0150*/  FFMA R0, R0, -1.925963033500011079e-08, R5 ;  /* 0xb2a5706000007823 */ /* 0x000fc80000000005 */
[----:B------:R-:W0:Y:S02]  /*0160*/  MUFU.EX2 R5, R0 ;  /* 0x0000000000057308 */ /* 0x000e240000000800 */
[----:B0-----:R-:W-:-:S06]  /*0170*/  FMUL R12, R4, R5 ;  /* 0x00000005040c7220 */ /* 0x001fcc0000400000 */
[----:B------:R-:W0:Y:S02]  /*0180*/  F2F.F64.F32 R4, R12 ;  /* 0x0000000c00047310 */ /* 0x000e240000201800 */
[----:B0-----:R-:W-:-:S06]  /*0190*/  DADD R4, R4, 1 ;  /* 0x3ff0000004047429 */ /* 0x001fcc0000000000 */
[----:B------:R-:W0:Y:S04]  /*01a0*/  MUFU.RCP64H R7, R5 ;  /* 0x0000000500077308 */ /* 0x000e280000001800 */
[----:B------:R-:W-:-:S04]  /*01b0*/  IADD3 R6, PT, PT, R5, 0x300402, RZ ;  /* 0x0030040205067810 */ /* 0x000fc80007ffe0ff */
[----:B------:R-:W-:Y:S02]  /*01c0*/  FSETP.GEU.AND P0, PT, |R6|, 5.8789094863358348022e-39, PT ;  /* 0x004004020600780b */ /* 0x000fe40003f0e200 */
[----:B0-----:R-:W-:-:S08]  /*01d0*/  DFMA R8, -R4, R6, 1 ;  /* 0x3ff000000408742b */ /* 0x001fd00000000106 */
[----:B------:R-:W-:-:S08]  /*01e0*/  DFMA R8, R8, R8, R8 ;  /* 0x000000080808722b */ /* 0x000fd00000000008 */
[----:B------:R-:W-:-:S08]  /*01f0*/  DFMA R8, R6, R8, R6 ;  /* 0x000000080608722b */ /* 0x000fd00000000006 */
[----:B------:R-:W-:-:S08]  /*0200*/  DFMA R10, -R4, R8, 1 ;  /* 0x3ff00000040a742b */ /* 0x000fd00000000108 */
[----:B------:R-:W-:Y:S01]  /*0210*/  DFMA R8, R8, R10, R8 ;  /* 0x0000000a0808722b */ /* 0x000fe20000000008 */
[----:B------:R-:W-:Y:S10]  /*0220*/  @P0 BRA `(.L_x_3) ;  /* 0x0000000000100947 */ /* 0x000ff40003800000 */
[----:B------:R-:W-:-:S05]  /*0230*/  LOP3.LUT R0, R5, 0x7fffffff, RZ, 0xc0, !PT ;  /* 0x7fffffff05007812 */ /* 0x000fca00078ec0ff */
[----:B------:R-:W-:Y:S01]  /*0240*/  VIADD R8, R0, 0xfff00000 ;  /* 0xfff0000000087836 */ /* 0x000fe20000000000 */
[----:B------:R-:W-:-:S07]  /*0250*/  MOV R0, 0x270 ;  /* 0x0000027000007802 */ /* 0x000fce0000000f00 */
[----:B------:R-:W-:Y:S05]  /*0260*/  CALL.REL.NOINC `($__internal_0_$__cuda_sm20_dblrcp_rn_slowpath_v3) ;  /* 0x0000000000107944 */ /* 0x000fea0003c00000 */
.L_x_3:
[----:B------:R-:W-:Y:S05]  /*0270*/  BSYNC.RECONVERGENT B0 ;  /* 0x0000000000007941 */ /* 0x000fea0003800200 */
.L_x_2:
[----:B------:R-:W0:Y:S02]  /*0280*/  F2F.F32.F64 R9, R8 ;  /* 0x0000000800097310 */ /* 0x000e240000301000 */
[----:B0-----:R-:W-:Y:S01]  /*0290*/  STG.E desc[UR4][R2.64], R9 ;  /* 0x0000000902007986 */ /* 0x001fe2000c101904 */
[----:B------:R-:W-:Y:S05]  /*02a0*/  EXIT ;  /* 0x000000000000794d */ /* 0x000fea0003800000 */
        .weak           $__internal_0_$__cuda_sm20_dblrcp_rn_slowpath_v3
        .type           $__internal_0_$__cuda_sm20_dblrcp_rn_slowpath_v3,@function
        .size           $__internal_0_$__cuda_sm20_dblrcp_rn_slowpath_v3,(.L_x_54 - $__internal_0_$__cuda_sm20_dblrcp_rn_slowpath_v3)
$__internal_0_$__cuda_sm20_dblrcp_rn_slowpath_v3:
[----:B------:R-:W-:Y:S01]  /*02b0*/  DSETP.GTU.AND P0, PT, |R4|, +INF , PT ;  /* 0x7ff000000400742a */ /* 0x000fe20003f0c200 */
[----:B------:R-:W-:-:S13]  /*02c0*/  BSSY.RECONVERGENT B1, `(.L_x_4) ;  /* 0x0000023000017945 */ /* 0x000fda0003800200 */
[----:B------:R-:W-:Y:S05]  /*02d0*/  @P0 BRA `(.L_x_5) ;  /* 0x00000000007c0947 */ /* 0x000fea0003800000 */
[----:B------:R-:W-:-:S04]  /*02e0*/  LOP3.LUT R9, R5, 0x7fffffff, RZ, 0xc0, !PT ;  /* 0x7fffffff05097812 */ /* 0x000fc800078ec0ff */
[----:B------:R-:W-:-:S04]  /*02f0*/  IADD3 R6, PT, PT, R9, -0x1, RZ ;  /* 0xffffffff09067810 */ /* 0x000fc80007ffe0ff */
[----:B------:R-:W-:-:S13]  /*0300*/  ISETP.GE.U32.AND P0, PT, R6, 0x7fefffff, PT ;  /* 0x7fefffff0600780c */ /* 0x000fda0003f06070 */
[----:B------:R-:W-:Y:S01]  /*0310*/  @P0 LOP3.LUT R7, R5, 0x7ff00000, RZ, 0x3c, !PT ;  /* 0x7ff0000005070812 */ /* 0x000fe200078e3cff */
[----:B------:R-:W-:Y:S01]  /*0320*/  @P0 IMAD.MOV.U32 R6, RZ, RZ, RZ ;  /* 0x000000ffff060224 */ /* 0x000fe200078e00ff */
[----:B------:R-:W-:Y:S06]  /*0330*/  @P0 BRA `(.L_x_6) ;  /* 0x00000000006c0947 */ /* 0x000fec0003800000 */
[----:B------:R-:W-:-:S13]  /*0340*/  ISETP.GE.U32.AND P0, PT, R9, 0x1000001, PT ;  /* 0x010000010900780c */ /* 0x000fda0003f06070 */
[----:B------:R-:W-:Y:S05]  /*0350*/  @!P0 BRA `(.L_x_7) ;  /* 0x0000000000348947 */ /* 0x000fea0003800000 */
[----:B------:R-:W-:Y:S01]  /*0360*/  IADD3 R7, PT, PT, R5, -0x3fe00000, RZ ;  /* 0xc020000005077810 */ /* 0x000fe20007ffe0ff */
[----:B------:R-:W-:-:S03]  /*0370*/  IMAD.MOV.U32 R6, RZ, RZ, R4 ;  /* 0x000000ffff067224 */ /* 0x000fc600078e0004 */
[----:B------:R-:W0:Y:S03]  /*0380*/  MUFU.RCP64H R9, R7 ;  /* 0x0000000700097308 */ /* 0x000e260000001800 */
[----:B0-----:R-:W-:-:S08]  /*0390*/  DFMA R10, -R6, R8, 1 ;  /* 0x3ff00000060a742b */ /* 0x001fd00000000108 */
[----:B------:R-:W-:-:S08]  /*03a0*/  DFMA R10, R10, R10, R10 ;  /* 0x0000000a0a0a722b */ /* 0x000fd0000000000a */
[----:B------:R-:W-:-:S08]  /*03b0*/  DFMA R10, R8, R10, R8 ;  /* 0x0000000a080a722b */ /* 0x000fd00000000008 */
[----:B------:R-:W-:-:S08]  /*03c0*/  DFMA R8, -R6, R10, 1 ;  /* 0x3ff000000608742b */ /* 0x000fd0000000010a */
[----:B------:R-:W-:-:S08]  /*03d0*/  DFMA R8, R10, R8, R10 ;  /* 0x000000080a08722b */ /* 0x000fd0000000000a */
[----:B------:R-:W-:-:S08]  /*03e0*/  DMUL R8, R8, 2.2250738585072013831e-308 ;  /* 0x0010000008087828 */ /* 0x000fd00000000000 */
[----:B------:R-:W-:-:S08]  /*03f0*/  DFMA R4, -R4, R8, 1 ;  /* 0x3ff000000404742b */ /* 0x000fd00000000108 */
[----:B------:R-:W-:-:S08]  /*0400*/  DFMA R4, R4, R4, R4 ;  /* 0x000000040404722b */ /* 0x000fd00000000004 */
[----:B------:R-:W-:Y:S01]  /*0410*/  DFMA R6, R8, R4, R8 ;  /* 0x000000040806722b */ /* 0x000fe20000000008 */
[----:B------:R-:W-:Y:S10]  /*0420*/  BRA `(.L_x_6) ;  /* 0x0000000000307947 */ /* 0x000ff40003800000 */
.L_x_7:
[----:B------:R-:W-:Y:S01]  /*0430*/  DMUL R4, R4, 8.11296384146066816958e+31 ;  /* 0x4690000004047828 */ /* 0x000fe20000000000 */
[----:B------:R-:W-:-:S05]  /*0440*/  MOV R6, R8 ;  /* 0x0000000800067202 */ /* 0x000fca0000000f00 */
[----:B------:R-:W0:Y:S02]  /*0450*/  MUFU.RCP64H R7, R5 ;  /* 0x0000000500077308 */ /* 0x000e240000001800 */
[----:B0-----:R-:W-:-:S08]  /*0460*/  DFMA R8, -R4, R6, 1 ;  /* 0x3ff000000408742b */ /* 0x001fd00000000106 */
[----:B------:R-:W-:-:S08]  /*0470*/  DFMA R8, R8, R8, R8 ;  /* 0x000000080808722b */ /* 0x000fd00000000008 */
[----:B------:R-:W-:-:S08]  /*0480*/  DFMA R8, R6, R8, R6 ;  /* 0x000000080608722b */ /* 0x000fd00000000006 */
[----:B------:R-:W-:-:S08]  /*0490*/  DFMA R6, -R4, R8, 1 ;  /* 0x3ff000000406742b */ /* 0x000fd00000000108 */
[----:B------:R-:W-:-:S08]  /*04a0*/  DFMA R6, R8, R6, R8 ;  /* 0x000000060806722b */ /* 0x000fd00000000008 */
[----:B------:R-:W-:Y:S01]  /*04b0*/  DMUL R6, R6, 8.11296384146066816958e+31 ;  /* 0x4690000006067828 */ /* 0x000fe20000000000 */
[----:B------:R-:W-:Y:S10]  /*04c0*/  BRA `(.L_x_6) ;  /* 0x0000000000087947 */ /* 0x000ff40003800000 */
.L_x_5:
[----:B------:R-:W-:Y:S01]  /*04d0*/  LOP3.LUT R7, R5, 0x80000, RZ, 0xfc, !PT ;  /* 0x0008000005077812 */ /* 0x000fe200078efcff */
[----:B------:R-:W-:-:S07]  /*04e0*/  IMAD.MOV.U32 R6, RZ, RZ, R4 ;  /* 0x000000ffff067224 */ /* 0x000fce00078e0004 */
.L_x_6:
[----:B------:R-:W-:Y:S05]  /*04f0*/  BSYNC.RECONVERGENT B1 ;  /* 0x0000000000017941 */ /* 0x000fea0003800200 */
.L_x_4:
[----:B------:R-:W-:Y:S01]  /*0500*/  MOV R4, R0 ;  /* 0x0000000000047202 */ /* 0x000fe20000000f00 */
[----:B------:R-:W-:Y:S01]  /*0510*/  IMAD.MOV.U32 R5, RZ, RZ, 0x0 ;  /* 0x00000000ff057424 */ /* 0x000fe200078e00ff */
[----:B------:R-:W-:Y:S01]  /*0520*/  MOV R8, R6 ;  /* 0x0000000600087202 */ /* 0x000fe20000000f00 */
[----:B------:R-:W-:Y:S02]  /*0530*/  IMAD.MOV.U32 R9, RZ, RZ, R7 ;  /* 0x000000ffff097224 */ /* 0x000fe400078e0007 */
[----:B------:R-:W-:Y:S05]  /*0540*/  RET.REL.NODEC R4 `(_Z13kernel_squashPfi) ;  /* 0xfffffff804ac7950 */ /* 0x000fea0003c3ffff */
.L_x_8:
        /* <DEDUP_REMOVED lines=11> */
.L_x_54:


//--------------------- .text._Z32gpu_output_error_kernel_functionPfS_S_iS_ --------------------------
	.section	.text._Z32gpu_output_error_kernel_functionPfS_S_iS_,"ax",@progbits
	.align	128
        .global         _Z32gpu_output_error_kernel_functionPfS_S_iS_
        .type           _Z32gpu_output_error_kernel_functionPfS_S_iS_,@function
        .size           _Z32gpu_output_error_kernel_functionPfS_S_iS_,(.L_x_58 - _Z32gpu_output_error_kernel_functionPfS_S_iS_)
        .other          _Z32gpu_output_error_kernel_functionPfS_S_iS_,@"STO_CUDA_ENTRY STV_DEFAULT"
_Z32gpu_output_error_kernel_functionPfS_S_iS_:
.text._Z32gpu_output_error_kernel_functionPfS_S_iS_:
[----:B------:R-:W-:Y:S01]  /*0000*/  LDC R1, c[0x0][0x37c] ;  /* 0x0000df00ff017b82 */ /* 0x000fe20000000800 */
[----:B------:R-:W0:Y:S01]  /*0010*/  S2R R15, SR_TID.X ;  /* 0x00000000000f7919 */ /* 0x000e220000002100 */
[----:B------:R-:W0:Y:S01]  /*0020*/  LDCU UR4, c[0x0][0x360] ;  /* 0x00006c00ff0477ac */ /* 0x000e220008000800 */
[----:B------:R-:W0:Y:S01]  /*0030*/  S2R R0, SR_CTAID.X ;  /* 0x0000000000007919 */ /* 0x000e220000002500 */
[----:B------:R-:W1:Y:S01]  /*0040*/  LDCU UR5, c[0x0][0x398] ;  /* 0x00007300ff0577ac */ /* 0x000e620008000800 */
[----:B0-----:R-:W-:-:S05]  /*0050*/  IMAD R15, R0, UR4, R15 ;  /* 0x00000004000f7c24 */ /* 0x001fca000f8e020f */
[----:B-1----:R-:W-:-:S04]  /*0060*/  ISETP.GE.AND P0, PT, R15, UR5, PT ;  /* 0x000000050f007c0c */ /* 0x002fc8000bf06270 */
[----:B------:R-:W-:-:S13]  /*0070*/  ISETP.EQ.OR P0, PT, R15, RZ, P0 ;  /* 0x000000ff0f00720c */ /* 0x000fda0000702670 */
[----:B------:R-:W-:Y:S05]  /*0080*/  @P0 EXIT ;  /* 0x000000000000094d */ /* 0x000fea0003800000 */
[----:B------:R-:W0:Y:S01]  /*0090*/  LDC.64 R2, c[0x0][0x390] ;  /* 0x0000e400ff027b82 */ /* 0x000e220000000a00 */
[----:B------:R-:W1:Y:S07]  /*00a0*/  LDCU.64 UR4, c[0x0][0x358] ;  /* 0x00006b00ff0477ac */ /* 0x000e6e0008000a00 */
[----:B------:R-:W2:Y:S08]  /*00b0*/  LDC.64 R8, c[0x0][0x388] ;  /* 0x0000e200ff087b82 */ /* 0x000eb00000000a00 */
[----:B------:R-:W3:Y:S01]  /*00c0*/  LDC.64 R12, c[0x0][0x380] ;  /* 0x0000e000ff0c7b82 */ /* 0x000ee20000000a00 */
[----:B0-----:R-:W-:-:S05]  /*00d0*/  IMAD.WIDE R2, R15, 0x4, R2 ;  /* 0x000000040f027825 */ /* 0x001fca00078e0202 */
[----:B-1----:R3:W4:Y:S01]  /*00e0*/  LDG.E R0, desc[UR4][R2.64] ;  /* 0x0000000402007981 */ /* 0x002722000c1e1900 */
[----:B--2---:R-:W-:-:S06]  /*00f0*/  IMAD.WIDE R8, R15, 0x4, R8 ;  /* 0x000000040f087825 */ /* 0x004fcc00078e0208 */
[----:B------:R-:W2:Y:S01]  /*0100*/  LDG.E R9, desc[UR4][R8.64] ;  /* 0x0000000408097981 */ /* 0x000ea2000c1e1900 */
[----:B---3--:R-:W-:Y:S01]  /*0110*/  IMAD.WIDE R2, R15, 0x4, R12 ;  /* 0x000000040f027825 */ /* 0x008fe200078e020c */
[----:B----4-:R-:W0:Y:S03]  /*0120*/  F2F.F64.F32 R4, R0 ;  /* 0x0000000000047310 */ /* 0x010e260000201800 */
[----:B--2---:R-:W-:Y:S01]  /*0130*/  FADD R10, -R0, R9 ;  /* 0x00000009000a7221 */ /* 0x004fe20000000100 */
[----:B0-----:R-:W-:-:S05]  /*0140*/  DADD R6, -R4, 1 ;  /* 0x3ff0000004067429 */ /* 0x001fca0000000100 */
[----:B------:R-:W0:Y:S03]  /*0150*/  F2F.F64.F32 R10, R10 ;  /* 0x0000000a000a7310 */ /* 0x000e260000201800 */
[----:B------:R-:W-:-:S08]  /*0160*/  DMUL R6, R4, R6 ;  /* 0x0000000604067228 */ /* 0x000fd00000000000 */
[----:B0-----:R-:W-:-:S10]  /*0170*/  DMUL R6, R6, R10 ;  /* 0x0000000a06067228 */ /* 0x001fd40000000000 */
[----:B------:R-:W0:Y:S02]  /*0180*/  F2F.F32.F64 R7, R6 ;  /* 0x0000000600077310 */ /* 0x000e240000301000 */
[----:B0-----:R-:W-:Y:S01]  /*0190*/  STG.E desc[UR4][R2.64], R7 ;  /* 0x0000000702007986 */ /* 0x001fe2000c101904 */
[----:B------:R-:W-:Y:S05]  /*01a0*/  EXIT ;  /* 0x000000000000794d */ /* 0x000fea0003800000 */
.L_x_9:
        /* <DEDUP_REMOVED lines=13> */
.L_x_58:


//--------------------- .text._Z24kernel_bpnn_layerforwardPfS_S_ii --------------------------
	.section	.text._Z24kernel_bpnn_layerforwardPfS_S_ii,"ax",@progbits
	.align	128
        .global         _Z24kernel_bpnn_layerforwardPfS_S_ii
        .type           _Z24kernel_bpnn_layerforwardPfS_S_ii,@function
        .size           _Z24kernel_bpnn_layerforwardPfS_S_ii,(.L_x_59 - _Z24kernel_bpnn_layerforwardPfS_S_ii)
        .other          _Z24kernel_bpnn_layerforwardPfS_S_ii,@"STO_CUDA_ENTRY STV_DEFAULT"
_Z24kernel_bpnn_layerforwardPfS_S_ii:
.text._Z24kernel_bpnn_layerforwardPfS_S_ii:
        /* <DEDUP_REMOVED lines=10> */
[----:B------:R-:W2:Y:S01]  /*00a0*/  S2UR UR7, SR_CgaCtaId ;  /* 0x00000000000779c3 */ /* 0x000ea20000008800 */
[----:B------:R-:W-:Y:S01]  /*00b0*/  UMOV UR4, 0x400 ;  /* 0x0000040000047882 */ /* 0x000fe20000000000 */
[----:B------:R-:W3:Y:S01]  /*00c0*/  LDCU UR17, c[0x0][0x39c] ;  /* 0x00007380ff1177ac */ /* 0x000ee20008000800 */
[----:B0-----:R-:W-:-:S06]  /*00d0*/  IMAD.WIDE R4, R0, 0x4, R4 ;  /* 0x0000000400047825 */ /* 0x001fcc00078e0204 */
[----:B-1----:R-:W4:Y:S01]  /*00e0*/  LDG.E R4, desc[UR12][R4.64] ;  /* 0x0000000c04047981 */ /* 0x002f22000c1e1900 */
[----:B---3--:R-:W-:Y:S02]  /*00f0*/  UISETP.GE.AND UP0, UPT, UR17, 0x1, UPT ;  /* 0x000000011100788c */ /* 0x008fe4000bf06270 */
[----:B--2---:R-:W-:-:S06]  /*0100*/  ULEA UR5, UR7, UR4, 0x18 ;  /* 0x0000000407057291 */ /* 0x004fcc000f8ec0ff */
[----:B------:R-:W-:-:S05]  /*0110*/  LEA R3, R2, UR5, 0x2 ;  /* 0x0000000502037c11 */ /* 0x000fca000f8e10ff */
[----:B----4-:R0:W-:Y:S01]  /*0120*/  STS [R3], R4 ;  /* 0x0000000403007388 */ /* 0x0101e20000000800 */
[----:B------:R-:W-:Y:S05]  /*0130*/  BRA.U !UP0, `(.L_x_10) ;  /* 0x0000000908487547 */ /* 0x000fea000b800000 */
[----:B------:R-:W-:Y:S01]  /*0140*/  UISETP.GE.U32.AND UP1, UPT, UR17, 0x8, UPT ;  /* 0x000000081100788c */ /* 0x000fe2000bf26070 */
[----:B0-----:R-:W-:Y:S01]  /*0150*/  HFMA2 R4, -RZ, RZ, 0, 0 ;  /* 0x00000000ff047431 */ /* 0x001fe200000001ff */
[----:B------:R-:W-:Y:S02]  /*0160*/  ULOP3.LUT UR14, UR17, 0x7, URZ, 0xc0, !UPT ;  /* 0x00000007110e7892 */ /* 0x000fe4000f8ec0ff */
[----:B------:R-:W-:Y:S02]  /*0170*/  IMAD R7, R0, UR17, RZ ;  /* 0x0000001100077c24 */ /* 0x000fe4000f8e02ff */
[----:B------:R-:W-:Y:S01]  /*0180*/  IMAD R5, R2, UR17, RZ ;  /* 0x0000001102057c24 */ /* 0x000fe2000f8e02ff */
[----:B------:R-:W-:Y:S02]  /*0190*/  UISETP.NE.AND UP0, UPT, UR14, URZ, UPT ;  /* 0x000000ff0e00728c */ /* 0x000fe4000bf05270 */
[----:B------:R-:W-:Y:S09]  /*01a0*/  BRA.U !UP1, `(.L_x_11) ;  /* 0x0000000109f87547 */ /* 0x000ff2000b800000 */
[----:B------:R-:W0:Y:S01]  /*01b0*/  LDCU.64 UR10, c[0x0][0x390] ;  /* 0x00007200ff0a77ac */ /* 0x000e220008000a00 */
[----:B------:R-:W-:Y:S01]  /*01c0*/  IMAD.MOV.U32 R13, RZ, RZ, R7 ;  /* 0x000000ffff0d7224 */ /* 0x000fe200078e0007 */
[----:B------:R-:W1:Y:S01]  /*01d0*/  LDCU.64 UR8, c[0x0][0x388] ;  /* 0x00007100ff0877ac */ /* 0x000e620008000a00 */
[----:B------:R-:W-:Y:S02]  /*01e0*/  UIADD3 UR5, UPT, UPT, UR4, 0x800, URZ ;  /* 0x0000080004057890 */ /* 0x000fe4000fffe0ff */
[----:B------:R-:W-:Y:S02]  /*01f0*/  ULOP3.LUT UR15, UR17, 0x7ffffff8, URZ, 0xc0, !UPT ;  /* 0x7ffffff8110f7892 */ /* 0x000fe4000f8ec0ff */
[----:B------:R-:W-:Y:S02]  /*0200*/  ULEA UR5, UR7, UR5, 0x18 ;  /* 0x0000000507057291 */ /* 0x000fe4000f8ec0ff */
[----:B------:R-:W-:Y:S02]  /*0210*/  UIADD3 UR6, UPT, UPT, UR4, 0x9800, URZ ;  /* 0x0000980004067890 */ /* 0x000fe4000fffe0ff */
[----:B------:R-:W-:Y:S01]  /*0220*/  MOV R4, UR15 ;  /* 0x0000000f00047c02 */ /* 0x000fe20008000f00 */
[----:B------:R-:W-:Y:S01]  /*0230*/  UIADD3 UR16, UPT, UPT, -UR15, URZ, URZ ;  /* 0x000000ff0f107290 */ /* 0x000fe2000fffe1ff */
[----:B------:R-:W-:Y:S01]  /*0240*/  LEA R6, R5, UR5, 0x2 ;  /* 0x0000000505067c11 */ /* 0x000fe2000f8e10ff */
[----:B0-----:R-:W-:-:S02]  /*0250*/  UIADD3 UR10, UP1, UPT, UR10, 0x10, URZ ;  /* 0x000000100a0a7890 */ /* 0x001fc4000ff3e0ff */
[----:B------:R-:W-:Y:S01]  /*0260*/  ULEA UR6, UR7, UR6, 0x18 ;  /* 0x0000000607067291 */ /* 0x000fe2000f8ec0ff */
[----:B------:R-:W-:Y:S01]  /*0270*/  IADD3 R6, PT, PT, R6, 0x10, RZ ;  /* 0x0000001006067810 */ /* 0x000fe20007ffe0ff */
[----:B------:R-:W-:Y:S02]  /*0280*/  UIADD3.X UR11, UPT, UPT, URZ, UR11, URZ, UP1, !UPT ;  /* 0x0000000bff0b7290 */ /* 0x000fe40008ffe4ff */
[----:B-1----:R-:W-:Y:S02]  /*0290*/  UIADD3 UR8, UP1, UPT, UR8, 0x10, URZ ;  /* 0x0000001008087890 */ /* 0x002fe4000ff3e0ff */
[----:B------:R-:W-:Y:S02]  /*02a0*/  UIADD3 UR6, UPT, UPT, UR6, 0x10, URZ ;  /* 0x0000001006067890 */ /* 0x000fe4000fffe0ff */
[----:B------:R-:W-:Y:S02]  /*02b0*/  UIADD3.X UR9, UPT, UPT, URZ, UR9, URZ, UP1, !UPT ;  /* 0x00000009ff097290 */ /* 0x000fe40008ffe4ff */
[----:B------:R-:W-:-:S04]  /*02c0*/  IMAD.U32 R8, RZ, RZ, UR8 ;  /* 0x00000008ff087e24 */ /* 0x000fc8000f8e00ff */
[----:B------:R-:W-:-:S07]  /*02d0*/  IMAD.U32 R9, RZ, RZ, UR9 ;  /* 0x00000009ff097e24 */ /* 0x000fce000f8e00ff */
.L_x_12:
[----:B------:R-:W-:Y:S01]  /*02e0*/  MOV R10, UR10 ;  /* 0x0000000a000a7c02 */ /* 0x000fe20008000f00 */
[----:B------:R-:W-:-:S04]  /*02f0*/  IMAD.U32 R11, RZ, RZ, UR11 ;  /* 0x0000000bff0b7e24 */ /* 0x000fc8000f8e00ff */
[----:B------:R-:W-:-:S05]  /*0300*/  IMAD.WIDE R10, R13, 0x4, R10 ;  /* 0x000000040d0a7825 */ /* 0x000fca00078e020a */
[----:B------:R-:W2:Y:S04]  /*0310*/  LDG.E R15, desc[UR12][R10.64+-0x10] ;  /* 0xfffff00c0a0f7981 */ /* 0x000ea8000c1e1900 */
[----:B------:R-:W-:Y:S04]  /*0320*/  STG.E desc[UR12][R8.64+-0x10], RZ ;  /* 0xfffff0ff08007986 */ /* 0x000fe8000c10190c */
[----:B------:R-:W3:Y:S04]  /*0330*/  LDG.E R17, desc[UR12][R10.64+-0xc] ;  /* 0xfffff40c0a117981 */ /* 0x000ee8000c1e1900 */
[----:B------:R-:W-:Y:S04]  /*0340*/  STG.E desc[UR12][R8.64+-0xc], RZ ;  /* 0xfffff4ff08007986 */ /* 0x000fe8000c10190c */
[----:B------:R-:W4:Y:S04]  /*0350*/  LDG.E R19, desc[UR12][R10.64+-0x8] ;  /* 0xfffff80c0a137981 */ /* 0x000f28000c1e1900 */
[----:B------:R-:W-:Y:S04]  /*0360*/  STG.E desc[UR12][R8.64+-0x8], RZ ;  /* 0xfffff8ff08007986 */ /* 0x000fe8000c10190c */
[----:B------:R-:W5:Y:S04]  /*0370*/  LDG.E R21, desc[UR12][R10.64+-0x4] ;  /* 0xfffffc0c0a157981 */ /* 0x000f68000c1e1900 */
[----:B------:R-:W-:Y:S04]  /*0380*/  STG.E desc[UR12][R8.64+-0x4], RZ ;  /* 0xfffffcff08007986 */ /* 0x000fe8000c10190c */
[----:B------:R-:W5:Y:S04]  /*0390*/  LDG.E R23, desc[UR12][R10.64] ;  /* 0x0000000c0a177981 */ /* 0x000f68000c1e1900 */
[----:B------:R-:W-:Y:S04]  /*03a0*/  STG.E desc[UR12][R8.64], RZ ;  /* 0x000000ff08007986 */ /* 0x000fe8000c10190c */
[----:B------:R-:W5:Y:S04]  /*03b0*/  LDG.E R25, desc[UR12][R10.64+0x4] ;  /* 0x0000040c0a197981 */ /* 0x000f68000c1e1900 */
[----:B------:R-:W-:Y:S04]  /*03c0*/  STG.E desc[UR12][R8.64+0x4], RZ ;  /* 0x000004ff08007986 */ /* 0x000fe8000c10190c */
[----:B------:R-:W5:Y:S04]  /*03d0*/  LDG.E R27, desc[UR12][R10.64+0x8] ;  /* 0x0000080c0a1b7981 */ /* 0x000f68000c1e1900 */
[----:B------:R-:W-:Y:S04]  /*03e0*/  STG.E desc[UR12][R8.64+0x8], RZ ;  /* 0x000008ff08007986 */ /* 0x000fe8000c10190c */
[----:B------:R-:W5:Y:S01]  /*03f0*/  LDG.E R29, desc[UR12][R10.64+0xc] ;  /* 0x00000c0c0a1d7981 */ /* 0x000f62000c1e1900 */
[----:B------:R-:W-:Y:S01]  /*0400*/  UIADD3 UR16, UPT, UPT, UR16, 0x8, URZ ;  /* 0x0000000810107890 */ /* 0x000fe2000fffe0ff */
[----:B------:R-:W-:-:S02]  /*0410*/  VIADD R13, R13, 0x8 ;  /* 0x000000080d0d7836 */ /* 0x000fc40000000000 */
[----:B------:R0:W-:Y:S01]  /*0420*/  STG.E desc[UR12][R8.64+0xc], RZ ;  /* 0x00000cff08007986 */ /* 0x0001e2000c10190c */
[----:B------:R-:W-:Y:S01]  /*0430*/  UISETP.NE.AND UP1, UPT, UR16, URZ, UPT ;  /* 0x000000ff1000728c */ /* 0x000fe2000bf25270 */
[----:B0-----:R-:W-:-:S04]  /*0440*/  IADD3 R8, P0, PT, R8, 0x20, RZ ;  /* 0x0000002008087810 */ /* 0x001fc80007f1e0ff */
[----:B------:R-:W-:Y:S01]  /*0450*/  IADD3.X R9, PT, PT, RZ, R9, RZ, P0, !PT ;  /* 0x00000009ff097210 */ /* 0x000fe200007fe4ff */
[----:B--2---:R-:W-:Y:S04]  /*0460*/  STS [R6+-0x10], R15 ;  /* 0xfffff00f06007388 */ /* 0x004fe80000000800 */
[----:B------:R-:W-:Y:S04]  /*0470*/  STS [UR6+-0x10], RZ ;  /* 0xfffff0ffff007988 */ /* 0x000fe80008000806 */
[----:B---3--:R-:W-:Y:S04]  /*0480*/  STS [R6+-0xc], R17 ;  /* 0xfffff41106007388 */ /* 0x008fe80000000800 */
[----:B------:R-:W-:Y:S04]  /*0490*/  STS [UR6+-0xc], RZ ;  /* 0xfffff4ffff007988 */ /* 0x000fe80008000806 */
[----:B----4-:R-:W-:Y:S04]  /*04a0*/  STS [R6+-0x8], R19 ;  /* 0xfffff81306007388 */ /* 0x010fe80000000800 */
[----:B------:R-:W-:Y:S04]  /*04b0*/  STS [UR6+-0x8], RZ ;  /* 0xfffff8ffff007988 */ /* 0x000fe80008000806 */
[----:B-----5:R-:W-:Y:S04]  /*04c0*/  STS [R6+-0x4], R21 ;  /* 0xfffffc1506007388 */ /* 0x020fe80000000800 */
[----:B------:R-:W-:Y:S04]  /*04d0*/  STS [UR6+-0x4], RZ ;  /* 0xfffffcffff007988 */ /* 0x000fe80008000806 */
[----:B------:R-:W-:Y:S04]  /*04e0*/  STS [R6], R23 ;  /* 0x0000001706007388 */ /* 0x000fe80000000800 */
[----:B------:R-:W-:Y:S04]  /*04f0*/  STS [UR6], RZ ;  /* 0x000000ffff007988 */ /* 0x000fe80008000806 */
[----:B------:R-:W-:Y:S04]  /*0500*/  STS [R6+0x4], R25 ;  /* 0x0000041906007388 */ /* 0x000fe80000000800 */
[----:B------:R-:W-:Y:S04]  /*0510*/  STS [UR6+0x4], RZ ;  /* 0x000004ffff007988 */ /* 0x000fe80008000806 */
[----:B------:R-:W-:Y:S04]  /*0520*/  STS [R6+0x8], R27 ;  /* 0x0000081b06007388 */ /* 0x000fe80000000800 */
[----:B------:R-:W-:Y:S04]  /*0530*/  STS [UR6+0x8], RZ ;  /* 0x000008ffff007988 */ /* 0x000fe80008000806 */
[----:B------:R0:W-:Y:S04]  /*0540*/  STS [R6+0xc], R29 ;  /* 0x00000c1d06007388 */ /* 0x0001e80000000800 */
[----:B------:R-:W-:Y:S01]  /*0550*/  STS [UR6+0xc], RZ ;  /* 0x00000cffff007988 */ /* 0x000fe20008000806 */
[----:B------:R-:W-:Y:S01]  /*0560*/  UIADD3 UR6, UPT, UPT, UR6, 0x20, URZ ;  /* 0x0000002006067890 */ /* 0x000fe2000fffe0ff */
[----:B0-----:R-:W-:Y:S01]  /*0570*/  IADD3 R6, PT, PT, R6, 0x20, RZ ;  /* 0x0000002006067810 */ /* 0x001fe20007ffe0ff */
[----:B------:R-:W-:Y:S10]  /*0580*/  BRA.U UP1, `(.L_x_12) ;  /* 0xfffffffd01547547 */ /* 0x000ff4000b83ffff */
.L_x_11:
[----:B------:R-:W-:Y:S05]  /*0590*/  BRA.U !UP0, `(.L_x_10) ;  /* 0x0000000508307547 */ /* 0x000fea000b800000 */
[----:B------:R-:W-:Y:S02]  /*05a0*/  UISETP.GE.U32.AND UP0, UPT, UR14, 0x4, UPT ;  /* 0x000000040e00788c */ /* 0x000fe4000bf06070 */
[----:B------:R-:W-:-:S04]  /*05b0*/  ULOP3.LUT UR8, UR17, 0x3, URZ, 0xc0, !UPT ;  /* 0x0000000311087892 */ /* 0x000fc8000f8ec0ff */
[----:B------:R-:W-:-:S03]  /*05c0*/  UISETP.NE.AND UP1, UPT, UR8, URZ, UPT ;  /* 0x000000ff0800728c */ /* 0x000fc6000bf25270 */
[----:B------:R-:W-:Y:S08]  /*05d0*/  BRA.U !UP0, `(.L_x_13) ;  /* 0x0000000108747547 */ /* 0x000ff0000b800000 */
[----:B------:R-:W0:Y:S01]  /*05e0*/  LDC.64 R10, c[0x0][0x390] ;  /* 0x0000e400ff0a7b82 */ /* 0x000e220000000a00 */
[----:B------:R-:W-:-:S07]  /*05f0*/  IMAD.IADD R13, R7, 0x1, R4 ;  /* 0x00000001070d7824 */ /* 0x000fce00078e0204 */
[----:B------:R-:W1:Y:S01]  /*0600*/  LDC.64 R8, c[0x0][0x388] ;  /* 0x0000e200ff087b82 */ /* 0x000e620000000a00 */
[----:B0-----:R-:W-:-:S05]  /*0610*/  IMAD.WIDE R10, R13, 0x4, R10 ;  /* 0x000000040d0a7825 */ /* 0x001fca00078e020a */
[----:B------:R-:W2:Y:S01]  /*0620*/  LDG.E R6, desc[UR12][R10.64] ;  /* 0x0000000c0a067981 */ /* 0x000ea2000c1e1900 */
[----:B-1----:R-:W-:-:S05]  /*0630*/  IMAD.WIDE.U32 R8, R4, 0x4, R8 ;  /* 0x0000000404087825 */ /* 0x002fca00078e0008 */
[----:B------:R0:W-:Y:S04]  /*0640*/  STG.E desc[UR12][R8.64], RZ ;  /* 0x000000ff08007986 */ /* 0x0001e8000c10190c */
[----:B------:R-:W3:Y:S04]  /*0650*/  LDG.E R14, desc[UR12][R10.64+0x4] ;  /* 0x0000040c0a0e7981 */ /* 0x000ee8000c1e1900 */
[----:B------:R0:W-:Y:S04]  /*0660*/  STG.E desc[UR12][R8.64+0x4], RZ ;  /* 0x000004ff08007986 */ /* 0x0001e8000c10190c */
[----:B------:R-:W4:Y:S04]  /*0670*/  LDG.E R16, desc[UR12][R10.64+0x8] ;  /* 0x0000080c0a107981 */ /* 0x000f28000c1e1900 */
[----:B------:R0:W-:Y:S04]  /*0680*/  STG.E desc[UR12][R8.64+0x8], RZ ;  /* 0x000008ff08007986 */ /* 0x0001e8000c10190c */
[----:B------:R-:W5:Y:S01]  /*0690*/  LDG.E R18, desc[UR12][R10.64+0xc] ;  /* 0x00000c0c0a127981 */ /* 0x000f62000c1e1900 */
[----:B------:R-:W-:-:S02]  /*06a0*/  UIADD3 UR5, UPT, UPT, UR4, 0x800, URZ ;  /* 0x0000080004057890 */ /* 0x000fc4000fffe0ff */
[----:B------:R-:W-:Y:S02]  /*06b0*/  UIADD3 UR6, UPT, UPT, UR4, 0x9800, URZ ;  /* 0x0000980004067890 */ /* 0x000fe4000fffe0ff */
[----:B------:R-:W-:Y:S01]  /*06c0*/  ULEA UR5, UR7, UR5, 0x18 ;  /* 0x0000000507057291 */ /* 0x000fe2000f8ec0ff */
[----:B------:R-:W-:Y:S01]  /*06d0*/  IADD3 R12, PT, PT, R5, R4, RZ ;  /* 0x00000004050c7210 */ /* 0x000fe20007ffe0ff */
[----:B------:R-:W-:-:S04]  /*06e0*/  ULEA UR6, UR7, UR6, 0x18 ;  /* 0x0000000607067291 */ /* 0x000fc8000f8ec0ff */
[----:B------:R-:W-:Y:S02]  /*06f0*/  LEA R13, R12, UR5, 0x2 ;  /* 0x000000050c0d7c11 */ /* 0x000fe4000f8e10ff */
[C---:B------:R-:W-:Y:S01]  /*0700*/  LEA R12, R4.reuse, UR6, 0x2 ;  /* 0x00000006040c7c11 */ /* 0x040fe2000f8e10ff */
[----:B------:R0:W-:Y:S01]  /*0710*/  STG.E desc[UR12][R8.64+0xc], RZ ;  /* 0x00000cff08007986 */ /* 0x0001e2000c10190c */
[----:B------:R-:W-:-:S03]  /*0720*/  VIADD R4, R4, 0x4 ;  /* 0x0000000404047836 */ /* 0x000fc60000000000 */
[----:B--2---:R0:W-:Y:S04]  /*0730*/  STS [R13], R6 ;  /* 0x000000060d007388 */ /* 0x0041e80000000800 */
[----:B------:R0:W-:Y:S04]  /*0740*/  STS [R12], RZ ;  /* 0x000000ff0c007388 */ /* 0x0001e80000000800 */
[----:B---3--:R0:W-:Y:S04]  /*0750*/  STS [R13+0x4], R14 ;  /* 0x0000040e0d007388 */ /* 0x0081e80000000800 */
[----:B------:R0:W-:Y:S04]  /*0760*/  STS [R12+0x4], RZ ;  /* 0x000004ff0c007388 */ /* 0x0001e80000000800 */
[----:B----4-:R0:W-:Y:S04]  /*0770*/  STS [R13+0x8], R16 ;  /* 0x000008100d007388 */ /* 0x0101e80000000800 */
[----:B------:R0:W-:Y:S04]  /*0780*/  STS [R12+0x8], RZ ;  /* 0x000008ff0c007388 */ /* 0x0001e80000000800 */
[----:B-----5:R0:W-:Y:S04]  /*0790*/  STS [R13+0xc], R18 ;  /* 0x00000c120d007388 */ /* 0x0201e80000000800 */
[----:B------:R0:W-:Y:S02]  /*07a0*/  STS [R12+0xc], RZ ;  /* 0x00000cff0c007388 */ /* 0x0001e40000000800 */
.L_x_13:
[----:B------:R-:W-:Y:S05]  /*07b0*/  BRA.U !UP1, `(.L_x_10) ;  /* 0x0000000109a87547 */ /* 0x000fea000b800000 */
[----:B------:R-:W-:Y:S02]  /*07c0*/  UISETP.NE.AND UP0, UPT, UR8, 0x1, UPT ;  /* 0x000000010800788c */ /* 0x000fe4000bf05270 */
[----:B------:R-:W-:-:S04]  /*07d0*/  ULOP3.LUT UR5, UR17, 0x1, URZ, 0xc0, !UPT ;  /* 0x0000000111057892 */ /* 0x000fc8000f8ec0ff */
[----:B------:R-:W-:-:S03]  /*07e0*/  UISETP.NE.U32.AND UP1, UPT, UR5, 0x1, UPT ;  /* 0x000000010500788c */ /* 0x000fc6000bf25070 */
[----:B------:R-:W-:Y:S08]  /*07f0*/  BRA.U !UP0, `(.L_x_14) ;  /* 0x0000000108547547 */ /* 0x000ff0000b800000 */
[----:B0-----:R-:W0:Y:S01]  /*0800*/  LDC.64 R8, c[0x0][0x390] ;  /* 0x0000e400ff087b82 */ /* 0x001e220000000a00 */
[----:B------:R-:W-:-:S07]  /*0810*/  IADD3 R13, PT, PT, R7, R4, RZ ;  /* 0x00000004070d7210 */ /* 0x000fce0007ffe0ff */
[----:B------:R-:W1:Y:S01]  /*0820*/  LDC.64 R10, c[0x0][0x388] ;  /* 0x0000e200ff0a7b82 */ /* 0x000e620000000a00 */
[----:B0-----:R-:W-:-:S05]  /*0830*/  IMAD.WIDE R8, R13, 0x4, R8 ;  /* 0x000000040d087825 */ /* 0x001fca00078e0208 */
[----:B------:R-:W2:Y:S01]  /*0840*/  LDG.E R6, desc[UR12][R8.64] ;  /* 0x0000000c08067981 */ /* 0x000ea2000c1e1900 */
[----:B-1----:R-:W-:-:S05]  /*0850*/  IMAD.WIDE.U32 R10, R4, 0x4, R10 ;  /* 0x00000004040a7825 */ /* 0x002fca00078e000a */
[----:B------:R1:W-:Y:S04]  /*0860*/  STG.E desc[UR12][R10.64], RZ ;  /* 0x000000ff0a007986 */ /* 0x0003e8000c10190c */
[----:B------:R-:W3:Y:S01]  /*0870*/  LDG.E R12, desc[UR12][R8.64+0x4] ;  /* 0x0000040c080c7981 */ /* 0x000ee2000c1e1900 */
[----:B------:R-:W-:Y:S02]  /*0880*/  UIADD3 UR5, UPT, UPT, UR4, 0x800, URZ ;  /* 0x0000080004057890 */ /* 0x000fe4000fffe0ff */
[----:B------:R-:W-:Y:S01]  /*0890*/  UIADD3 UR6, UPT, UPT, UR4, 0x9800, URZ ;  /* 0x0000980004067890 */ /* 0x000fe2000fffe0ff */
[----:B------:R-:W-:Y:S01]  /*08a0*/  IMAD.IADD R13, R5, 0x1, R4 ;  /* 0x00000001050d7824 */ /* 0x000fe200078e0204 */
[----:B------:R-:W-:Y:S02]  /*08b0*/  ULEA UR5, UR7, UR5, 0x18 ;  /* 0x0000000507057291 */ /* 0x000fe4000f8ec0ff */
[----:B------:R-:W-:-:S04]  /*08c0*/  ULEA UR6, UR7, UR6, 0x18 ;  /* 0x0000000607067291 */ /* 0x000fc8000f8ec0ff */
[----:B------:R-:W-:Y:S02]  /*08d0*/  LEA R13, R13, UR5, 0x2 ;  /* 0x000000050d0d7c11 */ /* 0x000fe4000f8e10ff */
[C---:B------:R-:W-:Y:S01]  /*08e0*/  LEA R14, R4.reuse, UR6, 0x2 ;  /* 0x00000006040e7c11 */ /* 0x040fe2000f8e10ff */
[----:B------:R1:W-:Y:S01]  /*08f0*/  STG.E desc[UR12][R10.64+0x4], RZ ;  /* 0x000004ff0a007986 */ /* 0x0003e2000c10190c */
[----:B------:R-:W-:-:S03]  /*0900*/  IADD3 R4, PT, PT, R4, 0x2, RZ ;  /* 0x0000000204047810 */ /* 0x000fc60007ffe0ff */
[----:B--2---:R1:W-:Y:S04]  /*0910*/  STS [R13], R6 ;  /* 0x000000060d007388 */ /* 0x0043e80000000800 */
[----:B------:R1:W-:Y:S04]  /*0920*/  STS [R14], RZ ;  /* 0x000000ff0e007388 */ /* 0x0003e80000000800 */
[----:B---3--:R1:W-:Y:S04]  /*0930*/  STS [R13+0x4], R12 ;  /* 0x0000040c0d007388 */ /* 0x0083e80000000800 */
[----:B------:R1:W-:Y:S02]  /*0940*/  STS [R14+0x4], RZ ;  /* 0x000004ff0e007388 */ /* 0x0003e40000000800 */
.L_x_14:
[----:B------:R-:W-:Y:S05]  /*0950*/  BRA.U UP1, `(.L_x_10) ;  /* 0x0000000101407547 */ /* 0x000fea000b800000 */
[----:B0-----:R-:W1:Y:S01]  /*0960*/  LDC.64 R8, c[0x0][0x390] ;  /* 0x0000e400ff087b82 */ /* 0x001e620000000a00 */
[----:B------:R-:W-:-:S04]  /*0970*/  IMAD.IADD R7, R7, 0x1, R4 ;  /* 0x0000000107077824 */ /* 0x000fc800078e0204 */
[----:B-1----:R-:W-:-:S03]  /*0980*/  IMAD.WIDE R6, R7, 0x4, R8 ;  /* 0x0000000407067825 */ /* 0x002fc600078e0208 */
[----:B------:R-:W0:Y:S03]  /*0990*/  LDC.64 R8, c[0x0][0x388] ;  /* 0x0000e200ff087b82 */ /* 0x000e260000000a00 */
[----:B------:R-:W2:Y:S01]  /*09a0*/  LDG.E R6, desc[UR12][R6.64] ;  /* 0x0000000c06067981 */ /* 0x000ea2000c1e1900 */
[----:B------:R-:W-:Y:S01]  /*09b0*/  UIADD3 UR5, UPT, UPT, UR4, 0x800, URZ ;  /* 0x0000080004057890 */ /* 0x000fe2000fffe0ff */
[----:B------:R-:W-:Y:S01]  /*09c0*/  IADD3 R5, PT, PT, R5, R4, RZ ;  /* 0x0000000405057210 */ /* 0x000fe20007ffe0ff */
[----:B------:R-:W-:Y:S02]  /*09d0*/  UIADD3 UR6, UPT, UPT, UR4, 0x9800, URZ ;  /* 0x0000980004067890 */ /* 0x000fe4000fffe0ff */
[----:B------:R-:W-:Y:S02]  /*09e0*/  ULEA UR5, UR7, UR5, 0x18 ;  /* 0x0000000507057291 */ /* 0x000fe4000f8ec0ff */
[----:B------:R-:W-:-:S04]  /*09f0*/  ULEA UR6, UR7, UR6, 0x18 ;  /* 0x0000000607067291 */ /* 0x000fc8000f8ec0ff */
[----:B------:R-:W-:Y:S01]  /*0a00*/  LEA R5, R5, UR5, 0x2 ;  /* 0x0000000505057c11 */ /* 0x000fe2000f8e10ff */
[C---:B0-----:R-:W-:Y:S01]  /*0a10*/  IMAD.WIDE.U32 R8, R4.reuse, 0x4, R8 ;  /* 0x0000000404087825 */ /* 0x041fe200078e0008 */
[----:B------:R-:W-:-:S04]  /*0a20*/  LEA R4, R4, UR6, 0x2 ;  /* 0x0000000604047c11 */ /* 0x000fc8000f8e10ff */
[----:B------:R3:W-:Y:S04]  /*0a30*/  STG.E desc[UR12][R8.64], RZ ;  /* 0x000000ff08007986 */ /* 0x0007e8000c10190c */
[----:B--2---:R3:W-:Y:S04]  /*0a40*/  STS [R5], R6 ;  /* 0x0000000605007388 */ /* 0x0047e80000000800 */
[----:B------:R3:W-:Y:S02]  /*0a50*/  STS [R4], RZ ;  /* 0x000000ff04007388 */ /* 0x0007e40000000800 */
.L_x_10:
[----:B------:R-:W-:Y:S01]  /*0a60*/  BAR.SYNC.DEFER_BLOCKING 0x0 ;  /* 0x0000000000007b1d */ /* 0x000fe20000010000 */
[----:B------:R-:W-:-:S09]  /*0a70*/  UISETP.GE.AND UP0, UPT, UR17, 0x2, UPT ;  /* 0x000000021100788c */ /* 0x000fd2000bf06270 */
[----:B------:R-:W-:Y:S05]  /*0a80*/  BRA.U !UP0, `(.L_x_15) ;  /* 0x0000000d085c7547 */ /* 0x000fea000b800000 */
[----:B------:R-:W-:Y:S02]  /*0a90*/  UIADD3 UR5, UPT, UPT, UR17, -0x2, URZ ;  /* 0xfffffffe11057890 */ /* 0x000fe4000fffe0ff */
[----:B0--3--:R-:W-:Y:S01]  /*0aa0*/  IMAD R4, R2, UR17, RZ ;  /* 0x0000001102047c24 */ /* 0x009fe2000f8e02ff */
[----:B------:R-:W-:Y:S02]  /*0ab0*/  UIADD3 UR9, UPT, UPT, UR17, -0x1, URZ ;  /* 0xffffffff11097890 */ /* 0x000fe4000fffe0ff */
[----:B------:R-:W-:Y:S02]  /*0ac0*/  UISETP.GE.U32.AND UP0, UPT, UR5, 0x7, UPT ;  /* 0x000000070500788c */ /* 0x000fe4000bf06070 */
[----:B------:R-:W-:Y:S01]  /*0ad0*/  ULOP3.LUT UR10, UR9, 0x7, URZ, 0xc0, !UPT ;  /* 0x00000007090a7892 */ /* 0x000fe2000f8ec0ff */
[----:B------:R-:W-:-:S06]  /*0ae0*/  UMOV UR5, 0x1 ;  /* 0x0000000100057882 */ /* 0x000fcc0000000000 */
[----:B------:R-:W-:Y:S05]  /*0af0*/  BRA.U !UP0, `(.L_x_16) ;  /* 0x0000000508847547 */ /* 0x000fea000b800000 */
[----:B------:R-:W-:Y:S02]  /*0b00*/  UIADD3 UR5, UPT, UPT, UR4, 0x800, URZ ;  /* 0x0000080004057890 */ /* 0x000fe4000fffe0ff */
[----:B------:R-:W-:Y:S02]  /*0b10*/  UIADD3 UR6, UPT, UPT, UR4, 0x9800, URZ ;  /* 0x0000980004067890 */ /* 0x000fe4000fffe0ff */
[----:B------:R-:W-:Y:S02]  /*0b20*/  ULEA UR8, UR7, UR5, 0x18 ;  /* 0x0000000507087291 */ /* 0x000fe4000f8ec0ff */
[----:B------:R-:W-:Y:S02]  /*0b30*/  ULOP3.LUT UR4, UR9, 0xfffffff8, URZ, 0xc0, !UPT ;  /* 0xfffffff809047892 */ /* 0x000fe4000f8ec0ff */
[----:B------:R-:W-:Y:S02]  /*0b40*/  ULEA UR6, UR7, UR6, 0x18 ;  /* 0x0000000607067291 */ /* 0x000fe4000f8ec0ff */
[----:B------:R-:W-:Y:S01]  /*0b50*/  LEA R5, R4, UR8, 0x2 ;  /* 0x0000000804057c11 */ /* 0x000fe2000f8e10ff */
[----:B------:R-:W-:-:S02]  /*0b60*/  UIADD3 UR5, UPT, UPT, -UR4, URZ, URZ ;  /* 0x000000ff04057290 */ /* 0x000fc4000fffe1ff */
[----:B------:R-:W-:Y:S02]  /*0b70*/  UIADD3 UR6, UPT, UPT, UR6, 0x10, URZ ;  /* 0x0000001006067890 */ /* 0x000fe4000fffe0ff */
[----:B------:R-:W-:Y:S01]  /*0b80*/  VIADD R5, R5, 0x10 ;  /* 0x0000001005057836 */ /* 0x000fe20000000000 */
[----:B------:R-:W-:-:S09]  /*0b90*/  UMOV UR4, URZ ;  /* 0x000000ff00047c82 */ /* 0x000fd20008000000 */
.L_x_33:
[----:B-1----:R-:W-:Y:S01]  /*0ba0*/  LDS R6, [R3] ;  /* 0x0000000003067984 */ /* 0x002fe20000000800 */
[----:B------:R-:W-:Y:S03]  /*0bb0*/  BSSY.RECONVERGENT B0, `(.L_x_17) ;  /* 0x0000008000007945 */ /* 0x000fe60003800200 */
[----:B------:R-:W0:Y:S02]  /*0bc0*/  LDS R7, [R5+-0xc] ;  /* 0xfffff40005077984 */ /* 0x000e240000000800 */
[----:B0-----:R-:W-:-:S07]  /*0bd0*/  FMUL R9, R6, R7 ;  /* 0x0000000706097220 */ /* 0x001fce0000400000 */
.L_x_18:
[----:B------:R-:W0:Y:S01]  /*0be0*/  LDS R6, [UR6+-0xc] ;  /* 0xfffff406ff067984 */ /* 0x000e220008000800 */
[----:B------:R-:W-:Y:S01]  /*0bf0*/  MOV R8, UR6 ;  /* 0x0000000600087c02 */ /* 0x000fe20008000f00 */
[----:B0-----:R-:W-:-:S05]  /*0c00*/  FADD R7, R9, R6 ;  /* 0x0000000609077221 */ /* 0x001fca0000000000 */
[----:B------:R-:W0:Y:S02]  /*0c10*/  ATOMS.CAST.SPIN P0, [R8+-0xc], R6, R7 ;  /* 0xfffff4060800758d */ /* 0x000e240001800007 */
[----:B0-----:R-:W-:Y:S05]  /*0c20*/  @!P0 BRA `(.L_x_18) ;  /* 0xfffffffc00ec8947 */ /* 0x001fea000383ffff */
[----:B------:R-:W-:Y:S05]  /*0c30*/  BSYNC.RECONVERGENT B0 ;  /* 0x0000000000007941 */ /* 0x000fea0003800200 */
.L_x_17:
[----:B------:R-:W-:Y:S01]  /*0c40*/  LDS R6, [R3] ;  /* 0x0000000003067984 */ /* 0x000fe20000000800 */
[----:B------:R-:W-:Y:S03]  /*0c50*/  BSSY.RECONVERGENT B0, `(.L_x_19) ;  /* 0x0000008000007945 */ /* 0x000fe60003800200 */
[----:B------:R-:W0:Y:S02]  /*0c60*/  LDS R7, [R5+-0x8] ;  /* 0xfffff80005077984 */ /* 0x000e240000000800 */
[----:B0-----:R-:W-:-:S07]  /*0c70*/  FMUL R9, R6, R7 ;  /* 0x0000000706097220 */ /* 0x001fce0000400000 */
.L_x_20:
[----:B------:R-:W0:Y:S01]  /*0c80*/  LDS R6, [UR6+-0x8] ;  /* 0xfffff806ff067984 */ /* 0x000e220008000800 */
[----:B------:R-:W-:Y:S02]  /*0c90*/  IMAD.U32 R8, RZ, RZ, UR6 ;  /* 0x00000006ff087e24 */ /* 0x000fe4000f8e00ff */
[----:B0-----:R-:W-:-:S05]  /*0ca0*/  FADD R7, R9, R6 ;  /* 0x0000000609077221 */ /* 0x001fca0000000000 */
[----:B------:R-:W0:Y:S02]  /*0cb0*/  ATOMS.CAST.SPIN P0, [R8+-0x8], R6, R7 ;  /* 0xfffff8060800758d */ /* 0x000e240001800007 */
[----:B0-----:R-:W-:Y:S05]  /*0cc0*/  @!P0 BRA `(.L_x_20) ;  /* 0xfffffffc00ec8947 */ /* 0x001fea000383ffff */
[----:B------:R-:W-:Y:S05]  /*0cd0*/  BSYNC.RECONVERGENT B0 ;  /* 0x0000000000007941 */ /* 0x000fea0003800200 */
.L_x_19:
[----:B------:R-:W-:Y:S01]  /*0ce0*/  LDS R6, [R3] ;  /* 0x0000000003067984 */ /* 0x000fe20000000800 */
[----:B------:R-:W-:Y:S03]  /*0cf0*/  BSSY.RECONVERGENT B0, `(.L_x_21) ;  /* 0x0000008000007945 */ /* 0x000fe60003800200 */
[----:B------:R-:W0:Y:S02]  /*0d00*/  LDS R7, [R5+-0x4] ;  /* 0xfffffc0005077984 */ /* 0x000e240000000800 */
[----:B0-----:R-:W-:-:S07]  /*0d10*/  FMUL R9, R6, R7 ;  /* 0x0000000706097220 */ /* 0x001fce0000400000 */
.L_x_22:
[----:B------:R-:W0:Y:S01]  /*0d20*/  LDS R6, [UR6+-0x4] ;  /* 0xfffffc06ff067984 */ /* 0x000e220008000800 */
[----:B------:R-:W-:Y:S01]  /*0d30*/  MOV R8, UR6 ;  /* 0x0000000600087c02 */ /* 0x000fe20008000f00 */
[----:B0-----:R-:W-:-:S05]  /*0d40*/  FADD R7, R9, R6 ;  /* 0x0000000609077221 */ /* 0x001fca0000000000 */
[----:B------:R-:W0:Y:S02]  /*0d50*/  ATOMS.CAST.SPIN P0, [R8+-0x4], R6, R7 ;  /* 0xfffffc060800758d */ /* 0x000e240001800007 */
[----:B0-----:R-:W-:Y:S05]  /*0d60*/  @!P0 BRA `(.L_x_22) ;  /* 0xfffffffc00ec8947 */ /* 0x001fea000383ffff */
[----:B------:R-:W-:Y:S05]  /*0d70*/  BSYNC.RECONVERGENT B0 ;  /* 0x0000000000007941 */ /* 0x000fea0003800200 */
.L_x_21:
[----:B------:R-:W-:Y:S01]  /*0d80*/  LDS R6, [R3] ;  /* 0x0000000003067984 */ /* 0x000fe20000000800 */
[----:B------:R-:W-:Y:S03]  /*0d90*/  BSSY.RECONVERGENT B0, `(.L_x_23) ;  /* 0x0000008000007945 */ /* 0x000fe60003800200 */
[----:B------:R-:W0:Y:S02]  /*0da0*/  LDS R7, [R5] ;  /* 0x0000000005077984 */ /* 0x000e240000000800 */
[----:B0-----:R-:W-:-:S07]  /*0db0*/  FMUL R9, R6, R7 ;  /* 0x0000000706097220 */ /* 0x001fce0000400000 */
.L_x_24:
[----:B------:R-:W0:Y:S01]  /*0dc0*/  LDS R6, [UR6] ;  /* 0x00000006ff067984 */ /* 0x000e220008000800 */
[----:B------:R-:W-:Y:S02]  /*0dd0*/  IMAD.U32 R8, RZ, RZ, UR6 ;  /* 0x00000006ff087e24 */ /* 0x000fe4000f8e00ff */
[----:B0-----:R-:W-:-:S05]  /*0de0*/  FADD R7, R9, R6 ;  /* 0x0000000609077221 */ /* 0x001fca0000000000 */
[----:B------:R-:W0:Y:S02]  /*0df0*/  ATOMS.CAST.SPIN P0, [R8], R6, R7 ;  /* 0x000000060800758d */ /* 0x000e240001800007 */
[----:B0-----:R-:W-:Y:S05]  /*0e00*/  @!P0 BRA `(.L_x_24) ;  /* 0xfffffffc00ec8947 */ /* 0x001fea000383ffff */
[----:B------:R-:W-:Y:S05]  /*0e10*/  BSYNC.RECONVERGENT B0 ;  /* 0x0000000000007941 */ /* 0x000fea0003800200 */
.L_x_23:
[----:B------:R-:W-:Y:S01]  /*0e20*/  LDS R6, [R3] ;  /* 0x0000000003067984 */ /* 0x000fe20000000800 */
[----:B------:R-:W-:Y:S03]  /*0e30*/  BSSY.RECONVERGENT B0, `(.L_x_25) ;  /* 0x0000008000007945 */ /* 0x000fe60003800200 */
[----:B------:R-:W0:Y:S02]  /*0e40*/  LDS R7, [R5+0x4] ;  /* 0x0000040005077984 */ /* 0x000e240000000800 */
[----:B0-----:R-:W-:-:S07]  /*0e50*/  FMUL R9, R6, R7 ;  /* 0x0000000706097220 */ /* 0x001fce0000400000 */
.L_x_26:
[----:B------:R-:W0:Y:S01]  /*0e60*/  LDS R6, [UR6+0x4] ;  /* 0x00000406ff067984 */ /* 0x000e220008000800 */
[----:B------:R-:W-:Y:S01]  /*0e70*/  MOV R8, UR6 ;  /* 0x0000000600087c02 */ /* 0x000fe20008000f00 */
[----:B0-----:R-:W-:-:S05]  /*0e80*/  FADD R7, R9, R6 ;  /* 0x0000000609077221 */ /* 0x001fca0000000000 */
[----:B------:R-:W0:Y:S02]  /*0e90*/  ATOMS.CAST.SPIN P0, [R8+0x4], R6, R7 ;  /* 0x000004060800758d */ /* 0x000e240001800007 */
[----:B0-----:R-:W-:Y:S05]  /*0ea0*/  @!P0 BRA `(.L_x_26) ;  /* 0xfffffffc00ec8947 */ /* 0x001fea000383ffff */
[----:B------:R-:W-:Y:S05]  /*0eb0*/  BSYNC.RECONVERGENT B0 ;  /* 0x0000000000007941 */ /* 0x000fea0003800200 */
.L_x_25:
[----:B------:R-:W-:Y:S01]  /*0ec0*/  LDS R6, [R3] ;  /* 0x0000000003067984 */ /* 0x000fe20000000800 */
[----:B------:R-:W-:Y:S03]  /*0ed0*/  BSSY.RECONVERGENT B0, `(.L_x_27) ;  /* 0x0000008000007945 */ /* 0x000fe60003800200 */
[----:B------:R-:W0:Y:S02]  /*0ee0*/  LDS R7, [R5+0x8] ;  /* 0x0000080005077984 */ /* 0x000e240000000800 */
[----:B0-----:R-:W-:-:S07]  /*0ef0*/  FMUL R9, R6, R7 ;  /* 0x0000000706097220 */ /* 0x001fce0000400000 */
.L_x_28:
[----:B------:R-:W0:Y:S01]  /*0f00*/  LDS R6, [UR6+0x8] ;  /* 0x00000806ff067984 */ /* 0x000e220008000800 */
[----:B------:R-:W-:Y:S02]  /*0f10*/  IMAD.U32 R8, RZ, RZ, UR6 ;  /* 0x00000006ff087e24 */ /* 0x000fe4000f8e00ff */
[----:B0-----:R-:W-:-:S05]  /*0f20*/  FADD R7, R9, R6 ;  /* 0x0000000609077221 */ /* 0x001fca0000000000 */
[----:B------:R-:W0:Y:S02]  /*0f30*/  ATOMS.CAST.SPIN P0, [R8+0x8], R6, R7 ;  /* 0x000008060800758d */ /* 0x000e240001800007 */
[----:B0-----:R-:W-:Y:S05]  /*0f40*/  @!P0 BRA `(.L_x_28) ;  /* 0xfffffffc00ec8947 */ /* 0x001fea000383ffff */
[----:B------:R-:W-:Y:S05]  /*0f50*/  BSYNC.RECONVERGENT B0 ;  /* 0x0000000000007941 */ /* 0x000fea0003800200 */
.L_x_27:
[----:B------:R-:W-:Y:S01]  /*0f60*/  LDS R6, [R3] ;  /* 0x0000000003067984 */ /* 0x000fe20000000800 */
[----:B------:R-:W-:Y:S03]  /*0f70*/  BSSY.RECONVERGENT B0, `(.L_x_29) ;  /* 0x0000008000007945 */ /* 0x000fe60003800200 */
[----:B------:R-:W0:Y:S02]  /*0f80*/  LDS R7, [R5+0xc] ;  /* 0x00000c0005077984 */ /* 0x000e240000000800 */
[----:B0-----:R-:W-:-:S07]  /*0f90*/  FMUL R9, R6, R7 ;  /* 0x0000000706097220 */ /* 0x001fce0000400000 */
.L_x_30:
[----:B------:R-:W0:Y:S01]  /*0fa0*/  LDS R6, [UR6+0xc] ;  /* 0x00000c06ff067984 */ /* 0x000e220008000800 */
[----:B------:R-:W-:Y:S01]  /*0fb0*/  MOV R8, UR6 ;  /* 0x0000000600087c02 */ /* 0x000fe20008000f00 */
[----:B0-----:R-:W-:-:S05]  /*0fc0*/  FADD R7, R9, R6 ;  /* 0x0000000609077221 */ /* 0x001fca0000000000 */
[----:B------:R-:W0:Y:S02]  /*0fd0*/  ATOMS.CAST.SPIN P0, [R8+0xc], R6, R7 ;  /* 0x00000c060800758d */ /* 0x000e240001800007 */
[----:B0-----:R-:W-:Y:S05]  /*0fe0*/  @!P0 BRA `(.L_x_30) ;  /* 0xfffffffc00ec8947 */ /* 0x001fea000383ffff */
[----:B------:R-:W-:Y:S05]  /*0ff0*/  BSYNC.RECONVERGENT B0 ;  /* 0x0000000000007941 */ /* 0x000fea0003800200 */
.L_x_29:
[----:B------:R-:W-:Y:S01]  /*1000*/  LDS R6, [R3] ;  /* 0x0000000003067984 */ /* 0x000fe20000000800 */
[----:B------:R-:W-:Y:S03]  /*1010*/  BSSY.RECONVERGENT B0, `(.L_x_31) ;  /* 0x0000008000007945 */ /* 0x000fe60003800200 */
[----:B------:R-:W0:Y:S02]  /*1020*/  LDS R7, [R5+0x10] ;  /* 0x0000100005077984 */ /* 0x000e240000000800 */
[----:B0-----:R-:W-:-:S07]  /*1030*/  FMUL R9, R6, R7 ;  /* 0x0000000706097220 */ /* 0x001fce0000400000 */
.L_x_32:
[----:B------:R-:W0:Y:S01]  /*1040*/  LDS R6, [UR6+0x10] ;  /* 0x00001006ff067984 */ /* 0x000e220008000800 */
[----:B------:R-:W-:Y:S02]  /*1050*/  IMAD.U32 R8, RZ, RZ, UR6 ;  /* 0x00000006ff087e24 */ /* 0x000fe4000f8e00ff */
[----:B0-----:R-:W-:-:S05]  /*1060*/  FADD R7, R9, R6 ;  /* 0x0000000609077221 */ /* 0x001fca0000000000 */
[----:B------:R-:W0:Y:S02]  /*1070*/  ATOMS.CAST.SPIN P0, [R8+0x10], R6, R7 ;  /* 0x000010060800758d */ /* 0x000e240001800007 */
[----:B0-----:R-:W-:Y:S05]  /*1080*/  @!P0 BRA `(.L_x_32) ;  /* 0xfffffffc00ec8947 */ /* 0x001fea000383ffff */
[----:B------:R-:W-:Y:S05]  /*1090*/  BSYNC.RECONVERGENT B0 ;  /* 0x0000000000007941 */ /* 0x000fea0003800200 */
.L_x_31:
[----:B------:R-:W-:Y:S01]  /*10a0*/  UIADD3 UR5, UPT, UPT, UR5, 0x8, URZ ;  /* 0x0000000805057890 */ /* 0x000fe2000fffe0ff */
[----:B------:R-:W-:Y:S01]  /*10b0*/  IADD3 R5, PT, PT, R5, 0x20, RZ ;  /* 0x0000002005057810 */ /* 0x000fe20007ffe0ff */
[----:B------:R-:W-:Y:S02]  /*10c0*/  UIADD3 UR4, UPT, UPT, UR4, 0x8, URZ ;  /* 0x0000000804047890 */ /* 0x000fe4000fffe0ff */
[----:B------:R-:W-:Y:S02]  /*10d0*/  UISETP.NE.AND UP0, UPT, UR5, URZ, UPT ;  /* 0x000000ff0500728c */ /* 0x000fe4000bf05270 */
[----:B------:R-:W-:-:S07]  /*10e0*/  UIADD3 UR6, UPT, UPT, UR6, 0x20, URZ ;  /* 0x0000002006067890 */ /* 0x000fce000fffe0ff */
[----:B------:R-:W-:Y:S05]  /*10f0*/  BRA.U UP0, `(.L_x_33) ;  /* 0xfffffff900a87547 */ /* 0x000fea000b83ffff */
[----:B------:R-:W-:-:S12]  /*1100*/  UIADD3 UR5, UPT, UPT, UR4, 0x1, URZ ;  /* 0x0000000104057890 */ /* 0x000fd8000fffe0ff */
.L_x_16:
[----:B------:R-:W-:-:S09]  /*1110*/  UISETP.NE.AND UP0, UPT, UR10, URZ, UPT ;  /* 0x000000ff0a00728c */ /* 0x000fd2000bf05270 */
[----:B------:R-:W-:Y:S05]  /*1120*/  BRA.U !UP0, `(.L_x_15) ;  /* 0x0000000508b47547 */ /* 0x000fea000b800000 */
[----:B------:R-:W-:Y:S02]  /*1130*/  UISETP.GE.U32.AND UP0, UPT, UR10, 0x4, UPT ;  /* 0x000000040a00788c */ /* 0x000fe4000bf06070 */
[----:B------:R-:W-:-:S07]  /*1140*/  ULOP3.LUT UR8, UR9, 0x3, URZ, 0xc0, !UPT ;  /* 0x0000000309087892 */ /* 0x000fce000f8ec0ff */
[----:B------:R-:W-:Y:S05]  /*1150*/  BRA.U !UP0, `(.L_x_34) ;  /* 0x0000000108c87547 */ /* 0x000fea000b800000 */
[----:B------:R-:W0:Y:S01]  /*1160*/  S2UR UR7, SR_CgaCtaId ;  /* 0x00000000000779c3 */ /* 0x000e220000008800 */
[----:B------:R-:W-:Y:S01]  /*1170*/  UMOV UR4, 0x400 ;  /* 0x0000040000047882 */ /* 0x000fe20000000000 */
[----:B------:R-:W-:Y:S01]  /*1180*/  VIADD R5, R4, UR5 ;  /* 0x0000000504057c36 */ /* 0x000fe20008000000 */
[----:B------:R-:W-:Y:S01]  /*1190*/  UIADD3 UR6, UPT, UPT, UR4, 0x800, URZ ;  /* 0x0000080004067890 */ /* 0x000fe2000fffe0ff */
[----:B------:R-:W-:Y:S01]  /*11a0*/  BSSY.RECONVERGENT B0, `(.L_x_35) ;  /* 0x000000e000007945 */ /* 0x000fe20003800200 */
[----:B------:R-:W-:Y:S02]  /*11b0*/  UIADD3 UR4, UPT, UPT, UR4, 0x9800, URZ ;  /* 0x0000980004047890 */ /* 0x000fe4000fffe0ff */
[----:B0-----:R-:W-:Y:S02]  /*11c0*/  ULEA UR6, UR7, UR6, 0x18 ;  /* 0x0000000607067291 */ /* 0x001fe4000f8ec0ff */
[----:B------:R-:W-:-:S04]  /*11d0*/  ULEA UR4, UR7, UR4, 0x18 ;  /* 0x0000000407047291 */ /* 0x000fc8000f8ec0ff */
[----:B------:R-:W-:Y:S01]  /*11e0*/  LEA R8, R5, UR6, 0x2 ;  /* 0x0000000605087c11 */ /* 0x000fe2000f8e10ff */
[----:B------:R-:W-:Y:S01]  /*11f0*/  ULEA UR4, UR5, UR4, 0x2 ;  /* 0x0000000405047291 */ /* 0x000fe2000f8e10ff */
[----:B------:R-:W-:Y:S04]  /*1200*/  LDS R5, [R3] ;  /* 0x0000000003057984 */ /* 0x000fe80000000800 */
[----:B-1----:R-:W0:Y:S02]  /*1210*/  LDS R6, [R8] ;  /* 0x0000000008067984 */ /* 0x002e240000000800 */
[----:B0-----:R-:W-:-:S07]  /*1220*/  FMUL R5, R5, R6 ;  /* 0x0000000605057220 */ /* 0x001fce0000400000 */
.L_x_36:
[----:B------:R-:W0:Y:S01]  /*1230*/  LDS R6, [UR4] ;  /* 0x00000004ff067984 */ /* 0x000e220008000800 */
[----:B------:R-:W-:Y:S01]  /*1240*/  MOV R9, UR4 ;  /* 0x0000000400097c02 */ /* 0x000fe20008000f00 */
[----:B0-----:R-:W-:-:S05]  /*1250*/  FADD R7, R5, R6 ;  /* 0x0000000605077221 */ /* 0x001fca0000000000 */
[----:B------:R-:W0:Y:S02]  /*1260*/  ATOMS.CAST.SPIN P0, [R9], R6, R7 ;  /* 0x000000060900758d */ /* 0x000e240001800007 */
[----:B0-----:R-:W-:Y:S05]  /*1270*/  @!P0 BRA `(.L_x_36) ;  /* 0xfffffffc00ec8947 */ /* 0x001fea000383ffff */
[----:B------:R-:W-:Y:S05]  /*1280*/  BSYNC.RECONVERGENT B0 ;  /* 0x0000000000007941 */ /* 0x000fea0003800200 */
.L_x_35:
[----:B------:R-:W-:Y:S01]  /*1290*/  LDS R5, [R3] ;  /* 0x0000000003057984 */ /* 0x000fe20000000800 */
[----:B------:R-:W-:Y:S03]  /*12a0*/  BSSY.RECONVERGENT B0, `(.L_x_37) ;  /* 0x0000008000007945 */ /* 0x000fe60003800200 */
[----:B------:R-:W0:Y:S02]  /*12b0*/  LDS R6, [R8+0x4] ;  /* 0x0000040008067984 */ /* 0x000e240000000800 */
[----:B0-----:R-:W-:-:S07]  /*12c0*/  FMUL R5, R5, R6 ;  /* 0x0000000605057220 */ /* 0x001fce0000400000 */
.L_x_38:
[----:B------:R-:W0:Y:S01]  /*12d0*/  LDS R6, [UR4+0x4] ;  /* 0x00000404ff067984 */ /* 0x000e220008000800 */
[----:B------:R-:W-:Y:S02]  /*12e0*/  IMAD.U32 R9, RZ, RZ, UR4 ;  /* 0x00000004ff097e24 */ /* 0x000fe4000f8e00ff */
[----:B0-----:R-:W-:-:S05]  /*12f0*/  FADD R7, R5, R6 ;  /* 0x0000000605077221 */ /* 0x001fca0000000000 */
[----:B------:R-:W0:Y:S02]  /*1300*/  ATOMS.CAST.SPIN P0, [R9+0x4], R6, R7 ;  /* 0x000004060900758d */ /* 0x000e240001800007 */
[----:B0-----:R-:W-:Y:S05]  /*1310*/  @!P0 BRA `(.L_x_38) ;  /* 0xfffffffc00ec8947 */ /* 0x001fea000383ffff */
[----:B------:R-:W-:Y:S05]  /*1320*/  BSYNC.RECONVERGENT B0 ;  /* 0x0000000000007941 */ /* 0x000fea0003800200 */
.L_x_37:
[----:B------:R-:W-:Y:S01]  /*1330*/  LDS R5, [R3] ;  /* 0x0000000003057984 */ /* 0x000fe20000000800 */
[----:B------:R-:W-:Y:S03]  /*1340*/  BSSY.RECONVERGENT B0, `(.L_x_39) ;  /* 0x0000008000007945 */ /* 0x000fe60003800200 */
[----:B------:R-:W0:Y:S02]  /*1350*/  LDS R6, [R8+0x8] ;  /* 0x0000080008067984 */ /* 0x000e240000000800 */
[----:B0-----:R-:W-:-:S07]  /*1360*/  FMUL R5, R5, R6 ;  /* 0x0000000605057220 */ /* 0x001fce0000400000 */
.L_x_40:
[----:B------:R-:W0:Y:S01]  /*1370*/  LDS R6, [UR4+0x8] ;  /* 0x00000804ff067984 */ /* 0x000e220008000800 */
[----:B------:R-:W-:Y:S01]  /*1380*/  MOV R9, UR4 ;  /* 0x0000000400097c02 */ /* 0x000fe20008000f00 */
[----:B0-----:R-:W-:-:S05]  /*1390*/  FADD R7, R5, R6 ;  /* 0x0000000605077221 */ /* 0x001fca0000000000 */
[----:B------:R-:W0:Y:S02]  /*13a0*/  ATOMS.CAST.SPIN P0, [R9+0x8], R6, R7 ;  /* 0x000008060900758d */ /* 0x000e240001800007 */
[----:B0-----:R-:W-:Y:S05]  /*13b0*/  @!P0 BRA `(.L_x_40) ;  /* 0xfffffffc00ec8947 */ /* 0x001fea000383ffff */
[----:B------:R-:W-:Y:S05]  /*13c0*/  BSYNC.RECONVERGENT B0 ;  /* 0x0000000000007941 */ /* 0x000fea0003800200 */
.L_x_39:
[----:B------:R-:W-:Y:S01]  /*13d0*/  LDS R6, [R8+0xc] ;  /* 0x00000c0008067984 */ /* 0x000fe20000000800 */
[----:B------:R-:W-:Y:S03]  /*13e0*/  BSSY.RECONVERGENT B0, `(.L_x_41) ;  /* 0x0000008000007945 */ /* 0x000fe60003800200 */
[----:B------:R-:W0:Y:S02]  /*13f0*/  LDS R5, [R3] ;  /* 0x0000000003057984 */ /* 0x000e240000000800 */
[----:B0-----:R-:W-:-:S07]  /*1400*/  FMUL R5, R5, R6 ;  /* 0x0000000605057220 */ /* 0x001fce0000400000 */
.L_x_42:
[----:B------:R-:W0:Y:S01]  /*1410*/  LDS R6, [UR4+0xc] ;  /* 0x00000c04ff067984 */ /* 0x000e220008000800 */
[----:B------:R-:W-:Y:S02]  /*1420*/  IMAD.U32 R8, RZ, RZ, UR4 ;  /* 0x00000004ff087e24 */ /* 0x000fe4000f8e00ff */
[----:B0-----:R-:W-:-:S05]  /*1430*/  FADD R7, R5, R6 ;  /* 0x0000000605077221 */ /* 0x001fca0000000000 */
[----:B------:R-:W0:Y:S02]  /*1440*/  ATOMS.CAST.SPIN P0, [R8+0xc], R6, R7 ;  /* 0x00000c060800758d */ /* 0x000e240001800007 */
[----:B0-----:R-:W-:Y:S05]  /*1450*/  @!P0 BRA `(.L_x_42) ;  /* 0xfffffffc00ec8947 */ /* 0x001fea000383ffff */
[----:B------:R-:W-:Y:S05]  /*1460*/  BSYNC.RECONVERGENT B0 ;  /* 0x0000000000007941 */ /* 0x000fea0003800200 */
.L_x_41:
[----:B------:R-:W-:-:S12]  /*1470*/  UIADD3 UR5, UPT, UPT, UR5, 0x4, URZ ;  /* 0x0000000405057890 */ /* 0x000fd8000fffe0ff */
.L_x_34:
[----:B------:R-:W-:-:S09]  /*1480*/  UISETP.NE.AND UP0, UPT, UR8, URZ, UPT ;  /* 0x000000ff0800728c */ /* 0x000fd2000bf05270 */
[----:B------:R-:W-:Y:S05]  /*1490*/  BRA.U !UP0, `(.L_x_15) ;  /* 0x0000000108d87547 */ /* 0x000fea000b800000 */
[----:B------:R-:W-:-:S09]  /*14a0*/  UISETP.NE.AND UP0, UPT, UR8, 0x1, UPT ;  /* 0x000000010800788c */ /* 0x000fd2000bf05270 */
[----:B------:R-:W-:Y:S05]  /*14b0*/  BRA.U !UP0, `(.L_x_43) ;  /* 0x0000000108787547 */ /* 0x000fea000b800000 */
[----:B------:R-:W0:Y:S01]  /*14c0*/  S2UR UR7, SR_CgaCtaId ;  /* 0x00000000000779c3 */ /* 0x000e220000008800 */
[----:B------:R-:W-:Y:S01]  /*14d0*/  UMOV UR4, 0x400 ;  /* 0x0000040000047882 */ /* 0x000fe20000000000 */
[----:B------:R-:W-:Y:S01]  /*14e0*/  IADD3 R5, PT, PT, R4, UR5, RZ ;  /* 0x0000000504057c10 */ /* 0x000fe2000fffe0ff */
        /* <DEDUP_REMOVED lines=10> */
.L_x_45:
[----:B------:R-:W0:Y:S01]  /*1590*/  LDS R6, [UR4] ;  /* 0x00000004ff067984 */ /* 0x000e220008000800 */
[----:B------:R-:W-:Y:S02]  /*15a0*/  IMAD.U32 R9, RZ, RZ, UR4 ;  /* 0x00000004ff097e24 */ /* 0x000fe4000f8e00ff */
[----:B0-----:R-:W-:-:S05]  /*15b0*/  FADD R7, R5, R6 ;  /* 0x0000000605077221 */ /* 0x001fca0000000000 */
[----:B------:R-:W0:Y:S02]  /*15c0*/  ATOMS.CAST.SPIN P0, [R9], R6, R7 ;  /* 0x000000060900758d */ /* 0x000e240001800007 */
[----:B0-----:R-:W-:Y:S05]  /*15d0*/  @!P0 BRA `(.L_x_45) ;  /* 0xfffffffc00ec8947 */ /* 0x001fea000383ffff */
[----:B------:R-:W-:Y:S05]  /*15e0*/  BSYNC.RECONVERGENT B0 ;  /* 0x0000000000007941 */ /* 0x000fea0003800200 */
.L_x_44:
[----:B------:R-:W-:Y:S01]  /*15f0*/  LDS R6, [R8+0x4] ;  /* 0x0000040008067984 */ /* 0x000fe20000000800 */
[----:B------:R-:W-:Y:S03]  /*1600*/  BSSY.RECONVERGENT B0, `(.L_x_46) ;  /* 0x0000008000007945 */ /* 0x000fe60003800200 */
[----:B------:R-:W0:Y:S02]  /*1610*/  LDS R5, [R3] ;  /* 0x0000000003057984 */ /* 0x000e240000000800 */
[----:B0-----:R-:W-:-:S07]  /*1620*/  FMUL R5, R5, R6 ;  /* 0x0000000605057220 */ /* 0x001fce0000400000 */
.L_x_47:
[----:B------:R-:W0:Y:S01]  /*1630*/  LDS R6, [UR4+0x4] ;  /* 0x00000404ff067984 */ /* 0x000e220008000800 */
[----:B------:R-:W-:Y:S01]  /*1640*/  MOV R8, UR4 ;  /* 0x0000000400087c02 */ /* 0x000fe20008000f00 */
[----:B0-----:R-:W-:-:S05]  /*1650*/  FADD R7, R5, R6 ;  /* 0x0000000605077221 */ /* 0x001fca0000000000 */
[----:B------:R-:W0:Y:S02]  /*1660*/  ATOMS.CAST.SPIN P0, [R8+0x4], R6, R7 ;  /* 0x000004060800758d */ /* 0x000e240001800007 */
[----:B0-----:R-:W-:Y:S05]  /*1670*/  @!P0 BRA `(.L_x_47) ;  /* 0xfffffffc00ec8947 */ /* 0x001fea000383ffff */
[----:B------:R-:W-:Y:S05]  /*1680*/  BSYNC.RECONVERGENT B0 ;  /* 0x0000000000007941 */ /* 0x000fea0003800200 */
.L_x_46:
[----:B------:R-:W-:-:S12]  /*1690*/  UIADD3 UR5, UPT, UPT, UR5, 0x2, URZ ;  /* 0x0000000205057890 */ /* 0x000fd8000fffe0ff */
.L_x_43:
[----:B------:R-:W-:-:S04]  /*16a0*/  ULOP3.LUT UR4, UR9, 0x1, URZ, 0xc0, !UPT ;  /* 0x0000000109047892 */ /* 0x000fc8000f8ec0ff */
[----:B------:R-:W-:-:S09]  /*16b0*/  UISETP.NE.U32.AND UP0, UPT, UR4, 0x1, UPT ;  /* 0x000000010400788c */ /* 0x000fd2000bf05070 */
[----:B------:R-:W-:Y:S05]  /*16c0*/  BRA.U UP0, `(.L_x_15) ;  /* 0x00000001004c7547 */ /* 0x000fea000b800000 */
[----:B------:R-:W0:Y:S01]  /*16d0*/  S2UR UR7, SR_CgaCtaId ;  /* 0x00000000000779c3 */ /* 0x000e220000008800 */
[----:B------:R-:W-:Y:S01]  /*16e0*/  UMOV UR4, 0x400 ;  /* 0x0000040000047882 */ /* 0x000fe20000000000 */
[----:B------:R-:W-:Y:S01]  /*16f0*/  VIADD R4, R4, UR5 ;  /* 0x0000000504047c36 */ /* 0x000fe20008000000 */
[----:B------:R-:W-:Y:S01]  /*1700*/  UIADD3 UR6, UPT, UPT, UR4, 0x800, URZ ;  /* 0x0000080004067890 */ /* 0x000fe2000fffe0ff */
[----:B------:R-:W-:Y:S01]  /*1710*/  LDS R3, [R3] ;  /* 0x0000000003037984 */ /* 0x000fe20000000800 */
[----:B------:R-:W-:Y:S01]  /*1720*/  UIADD3 UR4, UPT, UPT, UR4, 0x9800, URZ ;  /* 0x0000980004047890 */ /* 0x000fe2000fffe0ff */
[----:B------:R-:W-:Y:S01]  /*1730*/  BSSY.RECONVERGENT B0, `(.L_x_15) ;  /* 0x000000c000007945 */ /* 0x000fe20003800200 */
[----:B0-----:R-:W-:Y:S02]  /*1740*/  ULEA UR6, UR7, UR6, 0x18 ;  /* 0x0000000607067291 */ /* 0x001fe4000f8ec0ff */
[----:B------:R-:W-:-:S04]  /*1750*/  ULEA UR4, UR7, UR4, 0x18 ;  /* 0x0000000407047291 */ /* 0x000fc8000f8ec0ff */
[----:B------:R-:W-:Y:S01]  /*1760*/  LEA R4, R4, UR6, 0x2 ;  /* 0x0000000604047c11 */ /* 0x000fe2000f8e10ff */
[----:B------:R-:W-:-:S05]  /*1770*/  ULEA UR4, UR5, UR4, 0x2 ;  /* 0x0000000405047291 */ /* 0x000fca000f8e10ff */
[----:B------:R-:W0:Y:S02]  /*1780*/  LDS R4, [R4] ;  /* 0x0000000004047984 */ /* 0x000e240000000800 */
[----:B0-----:R-:W-:-:S07]  /*1790*/  FMUL R7, R3, R4 ;  /* 0x0000000403077220 */ /* 0x001fce0000400000 */
.L_x_48:
[----:B------:R-:W0:Y:S01]  /*17a0*/  LDS R4, [UR4] ;  /* 0x00000004ff047984 */ /* 0x000e220008000800 */
[----:B------:R-:W-:Y:S01]  /*17b0*/  MOV R3, UR4 ;  /* 0x0000000400037c02 */ /* 0x000fe20008000f00 */
[----:B0-----:R-:W-:-:S05]  /*17c0*/  FADD R5, R7, R4 ;  /* 0x0000000407057221 */ /* 0x001fca0000000000 */
[----:B------:R-:W0:Y:S02]  /*17d0*/  ATOMS.CAST.SPIN P0, [R3], R4, R5 ;  /* 0x000000040300758d */ /* 0x000e240001800005 */
[----:B0-----:R-:W-:Y:S05]  /*17e0*/  @!P0 BRA `(.L_x_48) ;  /* 0xfffffffc00ec8947 */ /* 0x001fea000383ffff */
[----:B------:R-:W-:Y:S05]  /*17f0*/  BSYNC.RECONVERGENT B0 ;  /* 0x0000000000007941 */ /* 0x000fea0003800200 */
.L_x_15:
[----:B------:R-:W2:Y:S08]  /*1800*/  LDC R24, c[0x0][0x39c] ;  /* 0x0000e700ff187b82 */ /* 0x000eb00000000800 */
[----:B------:R-:W-:Y:S01]  /*1810*/  BAR.SYNC.DEFER_BLOCKING 0x0 ;  /* 0x0000000000007b1d */ /* 0x000fe20000010000 */
[----:B--2---:R-:W-:-:S04]  /*1820*/  ISETP.GE.AND P0, PT, R24, 0x2, PT ;  /* 0x000000021800780c */ /* 0x004fc80003f06270 */
[----:B------:R-:W-:-:S13]  /*1830*/  ISETP.NE.OR P0, PT, R2, RZ, !P0 ;  /* 0x000000ff0200720c */ /* 0x000fda0004705670 */
[----:B------:R-:W-:Y:S05]  /*1840*/  @P0 EXIT ;  /* 0x000000000000094d */ /* 0x000fea0003800000 */
[C---:B------:R-:W-:Y:S01]  /*1850*/  VIADD R2, R24.reuse, 0xfffffffe ;  /* 0xfffffffe18027836 */ /* 0x040fe20000000000 */
[----:B------:R-:W-:Y:S01]  /*1860*/  IADD3 R24, PT, PT, R24, -0x1, RZ ;  /* 0xffffffff18187810 */ /* 0x000fe20007ffe0ff */
[----:B------:R-:W-:-:S03]  /*1870*/  IMAD.MOV.U32 R25, RZ, RZ, 0x1 ;  /* 0x00000001ff197424 */ /* 0x000fc600078e00ff */
[----:B------:R-:W-:Y:S02]  /*1880*/  ISETP.GE.U32.AND P0, PT, R2, 0x7, PT ;  /* 0x000000070200780c */ /* 0x000fe40003f06070 */
[----:B------:R-:W-:-:S11]  /*1890*/  LOP3.LUT R27, R24, 0x7, RZ, 0xc0, !PT ;  /* 0x00000007181b7812 */ /* 0x000fd600078ec0ff */
[----:B------:R-:W-:Y:S05]  /*18a0*/  @!P0 BRA `(.L_x_49) ;  /* 0x0000000000d48947 */ /* 0x000fea0003800000 */
[----:B------:R-:W2:Y:S01]  /*18b0*/  LDCU.64 UR6, c[0x0][0x388] ;  /* 0x00007100ff0677ac */ /* 0x000ea20008000a00 */
[----:B------:R-:W4:Y:S01]  /*18c0*/  S2UR UR5, SR_CgaCtaId ;  /* 0x00000000000579c3 */ /* 0x000f220000008800 */
[----:B------:R-:W-:Y:S01]  /*18d0*/  LOP3.LUT R26, R24, 0xfffffff8, RZ, 0xc0, !PT ;  /* 0xfffffff8181a7812 */ /* 0x000fe200078ec0ff */
[----:B------:R-:W-:Y:S01]  /*18e0*/  HFMA2 R25, -RZ, RZ, 0, 0 ;  /* 0x00000000ff197431 */ /* 0x000fe200000001ff */
[----:B------:R-:W-:Y:S01]  /*18f0*/  UMOV UR4, 0x400 ;  /* 0x0000040000047882 */ /* 0x000fe20000000000 */
[C---:B------:R-:W-:Y:S01]  /*1900*/  ISETP.NE.AND P0, PT, R0.reuse, RZ, PT ;  /* 0x000000ff0000720c */ /* 0x040fe20003f05270 */
[----:B------:R-:W-:Y:S01]  /*1910*/  UIADD3 UR4, UPT, UPT, UR4, 0x9800, URZ ;  /* 0x0000980004047890 */ /* 0x000fe2000fffe0ff */
[----:B------:R-:W-:Y:S01]  /*1920*/  ISETP.NE.AND P1, PT, R0, RZ, PT ;  /* 0x000000ff0000720c */ /* 0x000fe20003f25270 */
[----:B------:R-:W-:Y:S01]  /*1930*/  IMAD.MOV R26, RZ, RZ, -R26 ;  /* 0x000000ffff1a7224 */ /* 0x000fe200078e0a1a */
[----:B--2---:R-:W-:-:S04]  /*1940*/  UIADD3 UR6, UP0, UPT, UR6, 0x10, URZ ;  /* 0x0000001006067890 */ /* 0x004fc8000ff1e0ff */
[----:B------:R-:W-:Y:S02]  /*1950*/  UIADD3.X UR7, UPT, UPT, URZ, UR7, URZ, UP0, !UPT ;  /* 0x00000007ff077290 */ /* 0x000fe400087fe4ff */
[----:B0--3--:R-:W-:Y:S01]  /*1960*/  MOV R8, UR6 ;  /* 0x0000000600087c02 */ /* 0x009fe20008000f00 */
[----:B----4-:R-:W-:-:S03]  /*1970*/  ULEA UR4, UR5, UR4, 0x18 ;  /* 0x0000000405047291 */ /* 0x010fc6000f8ec0ff */
[----:B------:R-:W-:Y:S01]  /*1980*/  IMAD.U32 R9, RZ, RZ, UR7 ;  /* 0x00000007ff097e24 */ /* 0x000fe2000f8e00ff */
[----:B------:R-:W-:-:S12]  /*1990*/  UIADD3 UR4, UPT, UPT, UR4, 0x10, URZ ;  /* 0x0000001004047890 */ /* 0x000fd8000fffe0ff */
.L_x_50:
[----:B-1----:R-:W0:Y:S01]  /*19a0*/  LDS.128 R4, [UR4+-0x10] ;  /* 0xfffff004ff047984 */ /* 0x002e220008000c00 */
[----:B------:R-:W1:Y:S01]  /*19b0*/  @!P0 LDC.64 R28, c[0x0][0x388] ;  /* 0x0000e200ff1c8b82 */ /* 0x000e620000000a00 */
[----:B------:R-:W-:Y:S02]  /*19c0*/  MOV R2, R8 ;  /* 0x0000000800027202 */ /* 0x000fe40000000f00 */
[----:B------:R-:W-:Y:S02]  /*19d0*/  MOV R3, R9 ;  /* 0x0000000900037202 */ /* 0x000fe40000000f00 */
[----:B------:R-:W2:Y:S04]  /*19e0*/  LDS.128 R8, [UR4] ;  /* 0x00000004ff087984 */ /* 0x000ea80008000c00 */
[----:B0-----:R0:W-:Y:S04]  /*19f0*/  REDG.E.ADD.F32.FTZ.RN.STRONG.GPU desc[UR12][R2.64+-0xc], R5 ;  /* 0xfffff405020079a6 */ /* 0x0011e8000c12f30c */
[----:B-1----:R-:W-:Y:S01]  /*1a00*/  @!P0 STG.E desc[UR12][R28.64], RZ ;  /* 0x000000ff1c008986 */ /* 0x002fe2000c10190c */
[----:B------:R-:W-:-:S03]  /*1a10*/  PLOP3.LUT P0, PT, P1, PT, PT, 0x80, 0x8 ;  /* 0x000000000008781c */ /* 0x000fc60000f0f070 */
[----:B------:R-:W1:Y:S04]  /*1a20*/  LDS R29, [UR4+0x10] ;  /* 0x00001004ff1d7984 */ /* 0x000e680008000800 */
[----:B------:R-:W-:Y:S06]  /*1a30*/  REDG.E.ADD.F32.FTZ.RN.STRONG.GPU desc[UR12][R2.64+-0x8], R6 ;  /* 0xfffff806020079a6 */ /* 0x000fec000c12f30c */
[----:B------:R-:W3:Y:S08]  /*1a40*/  @!P0 LDC.64 R12, c[0x0][0x388] ;  /* 0x0000e200ff0c8b82 */ /* 0x000ef00000000a00 */
[----:B------:R-:W4:Y:S08]  /*1a50*/  @!P0 LDC.64 R14, c[0x0][0x388] ;  /* 0x0000e200ff0e8b82 */ /* 0x000f300000000a00 */
[----:B------:R-:W5:Y:S08]  /*1a60*/  @!P0 LDC.64 R16, c[0x0][0x388] ;  /* 0x0000e200ff108b82 */ /* 0x000f700000000a00 */
[----:B------:R-:W1:Y:S08]  /*1a70*/  @!P0 LDC.64 R18, c[0x0][0x388] ;  /* 0x0000e200ff128b82 */ /* 0x000e700000000a00 */
[----:B------:R-:W1:Y:S08]  /*1a80*/  @!P0 LDC.64 R20, c[0x0][0x388] ;  /* 0x0000e200ff148b82 */ /* 0x000e700000000a00 */
[----:B------:R-:W1:Y:S08]  /*1a90*/  @!P0 LDC.64 R22, c[0x0][0x388] ;  /* 0x0000e200ff168b82 */ /* 0x000e700000000a00 */
[----:B0-----:R-:W0:Y:S01]  /*1aa0*/  @!P0 LDC.64 R4, c[0x0][0x388] ;  /* 0x0000e200ff048b82 */ /* 0x001e220000000a00 */
[----:B---3--:R-:W-:Y:S04]  /*1ab0*/  @!P0 STG.E desc[UR12][R12.64], RZ ;  /* 0x000000ff0c008986 */ /* 0x008fe8000c10190c */
[----:B------:R-:W-:Y:S04]  /*1ac0*/  REDG.E.ADD.F32.FTZ.RN.STRONG.GPU desc[UR12][R2.64+-0x4], R7 ;  /* 0xfffffc07020079a6 */ /* 0x000fe8000c12f30c */
[----:B----4-:R-:W-:Y:S04]  /*1ad0*/  @!P0 STG.E desc[UR12][R14.64], RZ ;  /* 0x000000ff0e008986 */ /* 0x010fe8000c10190c */
[----:B--2---:R2:W-:Y:S04]  /*1ae0*/  REDG.E.ADD.F32.FTZ.RN.STRONG.GPU desc[UR12][R2.64], R8 ;  /* 0x00000008020079a6 */ /* 0x0045e8000c12f30c */
[----:B-----5:R-:W-:Y:S04]  /*1af0*/  @!P0 STG.E desc[UR12][R16.64], RZ ;  /* 0x000000ff10008986 */ /* 0x020fe8000c10190c */
[----:B------:R3:W-:Y:S04]  /*1b00*/  REDG.E.ADD.F32.FTZ.RN.STRONG.GPU desc[UR12][R2.64+0x4], R9 ;  /* 0x00000409020079a6 */ /* 0x0007e8000c12f30c */
[----:B-1----:R4:W-:Y:S04]  /*1b10*/  @!P0 STG.E desc[UR12][R18.64], RZ ;  /* 0x000000ff12008986 */ /* 0x0029e8000c10190c */
[----:B------:R4:W-:Y:S04]  /*1b20*/  REDG.E.ADD.F32.FTZ.RN.STRONG.GPU desc[UR12][R2.64+0x8], R10 ;  /* 0x0000080a020079a6 */ /* 0x0009e8000c12f30c */
[----:B------:R4:W-:Y:S01]  /*1b30*/  @!P0 STG.E desc[UR12][R20.64], RZ ;  /* 0x000000ff14008986 */ /* 0x0009e2000c10190c */
[----:B------:R-:W-:-:S03]  /*1b40*/  VIADD R26, R26, 0x8 ;  /* 0x000000081a1a7836 */ /* 0x000fc60000000000 */
[----:B------:R4:W-:Y:S04]  /*1b50*/  REDG.E.ADD.F32.FTZ.RN.STRONG.GPU desc[UR12][R2.64+0xc], R11 ;  /* 0x00000c0b020079a6 */ /* 0x0009e8000c12f30c */
[----:B------:R4:W-:Y:S04]  /*1b60*/  @!P0 STG.E desc[UR12][R22.64], RZ ;  /* 0x000000ff16008986 */ /* 0x0009e8000c10190c */
[----:B------:R4:W-:Y:S04]  /*1b70*/  REDG.E.ADD.F32.FTZ.RN.STRONG.GPU desc[UR12][R2.64+0x10], R29 ;  /* 0x0000101d020079a6 */ /* 0x0009e8000c12f30c */
[----:B0-----:R4:W-:Y:S01]  /*1b80*/  @!P0 STG.E desc[UR12][R4.64], RZ ;  /* 0x000000ff04008986 */ /* 0x0019e2000c10190c */
[----:B------:R-:W-:Y:S01]  /*1b90*/  ISETP.NE.AND P3, PT, R26, RZ, PT ;  /* 0x000000ff1a00720c */ /* 0x000fe20003f65270 */
[----:B------:R-:W-:Y:S01]  /*1ba0*/  UIADD3 UR4, UPT, UPT, UR4, 0x20, URZ ;  /* 0x0000002004047890 */ /* 0x000fe2000fffe0ff */
[----:B--2---:R-:W-:-:S02]  /*1bb0*/  IADD3 R8, P2, PT, R2, 0x20, RZ ;  /* 0x0000002002087810 */ /* 0x004fc40007f5e0ff */
[----:B------:R-:W-:Y:S02]  /*1bc0*/  IADD3 R25, PT, PT, R25, 0x8, RZ ;  /* 0x0000000819197810 */ /* 0x000fe40007ffe0ff */
[----:B---3--:R-:W-:-:S07]  /*1bd0*/  IADD3.X R9, PT, PT, RZ, R3, RZ, P2, !PT ;  /* 0x00000003ff097210 */ /* 0x008fce00017fe4ff */
[----:B----4-:R-:W-:Y:S05]  /*1be0*/  @P3 BRA `(.L_x_50) ;  /* 0xfffffffc006c3947 */ /* 0x010fea000383ffff */
[----:B------:R-:W-:-:S07]  /*1bf0*/  VIADD R25, R25, 0x1 ;  /* 0x0000000119197836 */ /* 0x000fce0000000000 */
.L_x_49:
[----:B------:R-:W-:-:S13]  /*1c00*/  ISETP.NE.AND P0, PT, R27, RZ, PT ;  /* 0x000000ff1b00720c */ /* 0x000fda0003f05270 */
[----:B------:R-:W-:Y:S05]  /*1c10*/  @!P0 EXIT ;  /* 0x000000000000894d */ /* 0x000fea0003800000 */
[----:B------:R-:W-:Y:S02]  /*1c20*/  ISETP.GE.U32.AND P0, PT, R27, 0x4, PT ;  /* 0x000000041b00780c */ /* 0x000fe40003f06070 */
[----:B01----:R-:W-:-:S04]  /*1c30*/  LOP3.LUT R12, R24, 0x3, RZ, 0xc0, !PT ;  /* 0x00000003180c7812 */ /* 0x003fc800078ec0ff */
[----:B------:R-:W-:-:S07]  /*1c40*/  ISETP.NE.AND P1, PT, R12, RZ, PT ;  /* 0x000000ff0c00720c */ /* 0x000fce0003f25270 */
[----:B------:R-:W-:Y:S06]  /*1c50*/  @!P0 BRA `(.L_x_51) ;  /* 0x0000000000648947 */ /* 0x000fec0003800000 */
[----:B------:R-:W0:Y:S01]  /*1c60*/  S2R R3, SR_CgaCtaId ;  /* 0x0000000000037919 */ /* 0x000e220000008800 */
[----:B------:R-:W-:Y:S02]  /*1c70*/  MOV R2, 0x400 ;  /* 0x0000040000027802 */ /* 0x000fe40000000f00 */
[----:B------:R-:W-:Y:S02]  /*1c80*/  ISETP.NE.AND P0, PT, R0, RZ, PT ;  /* 0x000000ff0000720c */ /* 0x000fe40003f05270 */
[----:B------:R-:W-:-:S11]  /*1c90*/  IADD3 R2, PT, PT, R2, 0x9800, RZ ;  /* 0x0000980002027810 */ /* 0x000fd60007ffe0ff */
[----:B---3--:R-:W1:Y:S08]  /*1ca0*/  @!P0 LDC.64 R4, c[0x0][0x388] ;  /* 0x0000e200ff048b82 */ /* 0x008e700000000a00 */
[----:B------:R-:W2:Y:S01]  /*1cb0*/  @!P0 LDC.64 R6, c[0x0][0x388] ;  /* 0x0000e200ff068b82 */ /* 0x000ea20000000a00 */
[----:B0-----:R-:W-:-:S07]  /*1cc0*/  LEA R2, R3, R2, 0x18 ;  /* 0x0000000203027211 */ /* 0x001fce00078ec0ff */
[----:B------:R-:W0:Y:S01]  /*1cd0*/  @!P0 LDC.64 R8, c[0x0][0x388] ;  /* 0x0000e200ff088b82 */ /* 0x000e220000000a00 */
[----:B------:R-:W-:-:S05]  /*1ce0*/  LEA R10, R25, R2, 0x2 ;  /* 0x00000002190a7211 */ /* 0x000fca00078e10ff */
[----:B------:R-:W3:Y:S02]  /*1cf0*/  LDS R13, [R10] ;  /* 0x000000000a0d7984 */ /* 0x000ee40000000800 */
[----:B------:R-:W4:Y:S02]  /*1d00*/  LDC.64 R2, c[0x0][0x388] ;  /* 0x0000e200ff027b82 */ /* 0x000f240000000a00 */
[----:B------:R-:W5:Y:S04]  /*1d10*/  LDS R15, [R10+0x4] ;  /* 0x000004000a0f7984 */ /* 0x000f680000000800 */
[----:B------:R-:W0:Y:S04]  /*1d20*/  LDS R17, [R10+0x8] ;  /* 0x000008000a117984 */ /* 0x000e280000000800 */
[----:B------:R1:W0:Y:S02]  /*1d30*/  LDS R19, [R10+0xc] ;  /* 0x00000c000a137984 */ /* 0x0002240000000800 */
[----:B-1----:R-:W1:Y:S01]  /*1d40*/  @!P0 LDC.64 R10, c[0x0][0x388] ;  /* 0x0000e200ff0a8b82 */ /* 0x002e620000000a00 */
[----:B----4-:R-:W-:-:S05]  /*1d50*/  IMAD.WIDE.U32 R2, R25, 0x4, R2 ;  /* 0x0000000419027825 */ /* 0x010fca00078e0002 */
[----:B---3--:R4:W-:Y:S04]  /*1d60*/  REDG.E.ADD.F32.FTZ.RN.STRONG.GPU desc[UR12][R2.64], R13 ;  /* 0x0000000d020079a6 */ /* 0x0089e8000c12f30c */
[----:B------:R4:W-:Y:S04]  /*1d70*/  @!P0 STG.E desc[UR12][R4.64], RZ ;  /* 0x000000ff04008986 */ /* 0x0009e8000c10190c */
[----:B-----5:R4:W-:Y:S04]  /*1d80*/  REDG.E.ADD.F32.FTZ.RN.STRONG.GPU desc[UR12][R2.64+0x4], R15 ;  /* 0x0000040f020079a6 */ /* 0x0209e8000c12f30c */
[----:B--2---:R4:W-:Y:S04]  /*1d90*/  @!P0 STG.E desc[UR12][R6.64], RZ ;  /* 0x000000ff06008986 */ /* 0x0049e8000c10190c */
[----:B0-----:R4:W-:Y:S04]  /*1da0*/  REDG.E.ADD.F32.FTZ.RN.STRONG.GPU desc[UR12][R2.64+0x8], R17 ;  /* 0x00000811020079a6 */ /* 0x0019e8000c12f30c */
[----:B------:R4:W-:Y:S04]  /*1db0*/  @!P0 STG.E desc[UR12][R8.64], RZ ;  /* 0x000000ff08008986 */ /* 0x0009e8000c10190c */
[----:B------:R4:W-:Y:S01]  /*1dc0*/  REDG.E.ADD.F32.FTZ.RN.STRONG.GPU desc[UR12][R2.64+0xc], R19 ;  /* 0x00000c13020079a6 */ /* 0x0009e2000c12f30c */
[----:B------:R-:W-:-:S03]  /*1dd0*/  VIADD R25, R25, 0x4 ;  /* 0x0000000419197836 */ /* 0x000fc60000000000 */
[----:B-1----:R4:W-:Y:S04]  /*1de0*/  @!P0 STG.E desc[UR12][R10.64], RZ ;  /* 0x000000ff0a008986 */ /* 0x0029e8000c10190c */
.L_x_51:
[----:B------:R-:W-:Y:S05]  /*1df0*/  @!P1 EXIT ;  /* 0x000000000000994d */ /* 0x000fea0003800000 */
[----:B------:R-:W-:Y:S02]  /*1e00*/  ISETP.NE.AND P0, PT, R12, 0x1, PT ;  /* 0x000000010c00780c */ /* 0x000fe40003f05270 */
[----:B------:R-:W-:-:S04]  /*1e10*/  LOP3.LUT R24, R24, 0x1, RZ, 0xc0, !PT ;  /* 0x0000000118187812 */ /* 0x000fc800078ec0ff */
[----:B------:R-:W-:-:S07]  /*1e20*/  ISETP.NE.U32.AND P1, PT, R24, 0x1, PT ;  /* 0x000000011800780c */ /* 0x000fce0003f25070 */
[----:B------:R-:W-:Y:S06]  /*1e30*/  @!P0 BRA `(.L_x_52) ;  /* 0x0000000000448947 */ /* 0x000fec0003800000 */
[----:B----4-:R-:W0:Y:S01]  /*1e40*/  S2R R3, SR_CgaCtaId ;  /* 0x0000000000037919 */ /* 0x010e220000008800 */
[----:B------:R-:W-:Y:S02]  /*1e50*/  MOV R2, 0x400 ;  /* 0x0000040000027802 */ /* 0x000fe40000000f00 */
[----:B------:R-:W-:Y:S02]  /*1e60*/  ISETP.NE.AND P0, PT, R0, RZ, PT ;  /* 0x000000ff0000720c */ /* 0x000fe40003f05270 */
[----:B------:R-:W-:-:S11]  /*1e70*/  IADD3 R2, PT, PT, R2, 0x9800, RZ ;  /* 0x0000980002027810 */ /* 0x000fd60007ffe0ff */
[----:B---3--:R-:W1:Y:S01]  /*1e80*/  @!P0 LDC.64 R4, c[0x0][0x388] ;  /* 0x0000e200ff048b82 */ /* 0x008e620000000a00 */
[----:B0-----:R-:W-:-:S04]  /*1e90*/  LEA R2, R3, R2, 0x18 ;  /* 0x0000000203027211 */ /* 0x001fc800078ec0ff */
[----:B------:R-:W-:-:S03]  /*1ea0*/  LEA R8, R25, R2, 0x2 ;  /* 0x0000000219087211 */ /* 0x000fc600078e10ff */
[----:B------:R-:W0:Y:S02]  /*1eb0*/  LDC.64 R2, c[0x0][0x388] ;  /* 0x0000e200ff027b82 */ /* 0x000e240000000a00 */
[----:B------:R-:W2:Y:S04]  /*1ec0*/  LDS R9, [R8] ;  /* 0x0000000008097984 */ /* 0x000ea80000000800 */
[----:B------:R-:W3:Y:S02]  /*1ed0*/  LDS R11, [R8+0x4] ;  /* 0x00000400080b7984 */ /* 0x000ee40000000800 */
[----:B------:R-:W4:Y:S01]  /*1ee0*/  @!P0 LDC.64 R6, c[0x0][0x388] ;  /* 0x0000e200ff068b82 */ /* 0x000f220000000a00 */
[----:B0-----:R-:W-:-:S05]  /*1ef0*/  IMAD.WIDE.U32 R2, R25, 0x4, R2 ;  /* 0x0000000419027825 */ /* 0x001fca00078e0002 */
[----:B--2---:R0:W-:Y:S04]  /*1f00*/  REDG.E.ADD.F32.FTZ.RN.STRONG.GPU desc[UR12][R2.64], R9 ;  /* 0x00000009020079a6 */ /* 0x0041e8000c12f30c */
[----:B-1----:R0:W-:Y:S04]  /*1f10*/  @!P0 STG.E desc[UR12][R4.64], RZ ;  /* 0x000000ff04008986 */ /* 0x0021e8000c10190c */
[----:B---3--:R0:W-:Y:S01]  /*1f20*/  REDG.E.ADD.F32.FTZ.RN.STRONG.GPU desc[UR12][R2.64+0x4], R11 ;  /* 0x0000040b020079a6 */ /* 0x0081e2000c12f30c */
[----:B------:R-:W-:-:S03]  /*1f30*/  VIADD R25, R25, 0x2 ;  /* 0x0000000219197836 */ /* 0x000fc60000000000 */
[----:B----4-:R0:W-:Y:S04]  /*1f40*/  @!P0 STG.E desc[UR12][R6.64], RZ ;  /* 0x000000ff06008986 */ /* 0x0101e8000c10190c */
.L_x_52:
[----:B------:R-:W-:Y:S05]  /*1f50*/  @P1 EXIT ;  /* 0x000000000000194d */ /* 0x000fea0003800000 */
[----:B0---4-:R-:W0:Y:S01]  /*1f60*/  S2R R3, SR_CgaCtaId ;  /* 0x0000000000037919 */ /* 0x011e220000008800 */
[----:B------:R-:W-:-:S04]  /*1f70*/  MOV R2, 0x400 ;  /* 0x0000040000027802 */ /* 0x000fc80000000f00 */
[----:B------:R-:W-:-:S04]  /*1f80*/  IADD3 R2, PT, PT, R2, 0x9800, RZ ;  /* 0x0000980002027810 */ /* 0x000fc80007ffe0ff */
[----:B0-----:R-:W-:-:S04]  /*1f90*/  LEA R2, R3, R2, 0x18 ;  /* 0x0000000203027211 */ /* 0x001fc800078ec0ff */
[C---:B---3--:R-:W-:Y:S02]  /*1fa0*/  LEA R4, R25.reuse, R2, 0x2 ;  /* 0x0000000219047211 */ /* 0x048fe400078e10ff */
[----:B------:R-:W0:Y:S03]  /*1fb0*/  LDC.64 R2, c[0x0][0x388] ;  /* 0x0000e200ff027b82 */ /* 0x000e260000000a00 */
[----:B------:R-:W1:Y:S01]  /*1fc0*/  LDS R5, [R4] ;  /* 0x0000000004057984 */ /* 0x000e620000000800 */
[----:B------:R-:W-:Y:S01]  /*1fd0*/  ISETP.NE.AND P0, PT, R0, RZ, PT ;  /* 0x000000ff0000720c */ /* 0x000fe20003f05270 */
[----:B0-----:R-:W-:-:S05]  /*1fe0*/  IMAD.WIDE.U32 R2, R25, 0x4, R2 ;  /* 0x0000000419027825 */ /* 0x001fca00078e0002 */
[----:B-1----:R0:W-:Y:S07]  /*1ff0*/  REDG.E.ADD.F32.FTZ.RN.STRONG.GPU desc[UR12][R2.64], R5 ;  /* 0x00000005020079a6 */ /* 0x0021ee000c12f30c */
[----:B------:R-:W-:Y:S05]  /*2000*/  @P0 EXIT ;  /* 0x000000000000094d */ /* 0x000fea0003800000 */
[----:B0-----:R-:W0:Y:S02]  /*2010*/  LDC.64 R2, c[0x0][0x388] ;  /* 0x0000e200ff027b82 */ /* 0x001e240000000a00 */
[----:B0-----:R-:W-:Y:S01]  /*2020*/  STG.E desc[UR12][R2.64], RZ ;  /* 0x000000ff02007986 */ /* 0x001fe2000c10190c */
[----:B------:R-:W-:Y:S05]  /*2030*/  EXIT ;  /* 0x000000000000794d */ /* 0x000fea0003800000 */
.L_x_53:
        /* <DEDUP_REMOVED lines=12> */
.L_x_59:


//--------------------- .nv.shared.reserved.0     --------------------------
	.section	.nv.shared.reserved.0,"aw",@nobits
	.weak		__nv_reservedSMEM_offset_0_alias
	.size		__nv_reservedSMEM_offset_0_alias, 0, 64
	.other		__nv_reservedSMEM_offset_0_alias,@"STO_CUDA_RESERVED_SHARED STV_DEFAULT"
__nv_reservedSMEM_offset_0_alias:
	.zero		0
	.zero		64


//--------------------- .nv.shared._Z24kernel_bpnn_layerforwardPfS_S_ii --------------------------
	.section	.nv.shared._Z24kernel_bpnn_layerforwardPfS_S_ii,"aw",@nobits
	.sectionflags	@""
	.align	4
.nv.shared._Z24kernel_bpnn_layerforwardPfS_S_ii:
	.zero		40004


//--------------------- .nv.constant0._Z26gpu_weight_adjust_functionPfiS_iS_ --------------------------
	.section	.nv.constant0._Z26gpu_weight_adjust_functionPfiS_iS_,"a",@progbits
	.sectionflags	@""
	.align	4
.nv.constant0._Z26gpu_weight_adjust_functionPfiS_iS_:
	.zero		936


//--------------------- .nv.constant0._Z32gpu_hidden_error_kernel_functionPfiS_iS_S_ --------------------------
	.section	.nv.constant0._Z32gpu_hidden_error_kernel_functionPfiS_iS_S_,"a",@progbits
	.sectionflags	@""
	.align	4
.nv.constant0._Z32gpu_hidden_error_kernel_functionPfiS_iS_S_:
	.zero		944


//--------------------- .nv.constant0._Z13kernel_squashPfi --------------------------
	.section	.nv.constant0._Z13kernel_squashPfi,"a",@progbits
	.sectionflags	@""
	.align	4
.nv.constant0._Z13kernel_squashPfi:
	.zero		908


//--------------------- .nv.constant0._Z32gpu_output_error_kernel_functionPfS_S_iS_ --------------------------
	.section	.nv.constant0._Z32gpu_output_error_kernel_functionPfS_S_iS_,"a",@progbits
	.sectionflags	@""
	.align	4
.nv.constant0._Z32gpu_output_error_kernel_functionPfS_S_iS_:
	.zero		936


//--------------------- .nv.constant0._Z24kernel_bpnn_layerforwardPfS_S_ii --------------------------
	.section	.nv.constant0._Z24kernel_bpnn_layerforwardPfS_S_ii,"a",@progbits
	.sectionflags	@""
	.align	4
.nv.constant0._Z24kernel_bpnn_layerforwardPfS_S_ii:
	.zero		928


//--------------------- SYMBOLS --------------------------

	.type		.nv.reservedSmem.offset0,@object
	.size		.nv.reservedSmem.offset0,0x4
	.type		.nv.reservedSmem.cap,@object
	.size		.nv.reservedSmem.cap,0x4
